	.target	sm_90a

	.elftype	@"ET_EXEC"


//--------------------- .note.nv.tkinfo           --------------------------
	.section	.note.nv.tkinfo,"",@"SHT_NOTE"
	.sectionflags	@"SHF_NOTE_NV_TKINFO"
	.tkinfo
        /*0018*/ 	.word	0x00000002
        /*0030*/ 	.string	""
        /*0030*/ 	.string	"ptxas"
        /*0030*/ 	.string	"Cuda compilation tools, release 13.0, V13.0.88"
        /*0030*/ 	.string	"Build cuda_13.0.r13.0/compiler.36424714_0"
        /*0030*/ 	.string	"-v  -suppress-debug-info  -lineinfo  -arch sm_90a "



//--------------------- .note.nv.cuinfo           --------------------------
	.section	.note.nv.cuinfo,"",@"SHT_NOTE"
	.sectionflags	@"SHF_NOTE_NV_CUINFO"
        /*0018*/ 	.short	0x0002
        /*001a*/ 	.short	0x005a
        /*001c*/ 	.short	0x0082
	.zero		2


//--------------------- .nv.info                  --------------------------
	.section	.nv.info,"",@"SHT_CUDA_INFO"
	.align	4


	//----- nvinfo : EIATTR_REGCOUNT
	.align		4
        /*0000*/ 	.byte	0x04, 0x2f
        /*0002*/ 	.short	(.L_1 - .L_0)
	.align		4
.L_0:
        /*0004*/ 	.word	index@(matmul_kernel)
        /*0008*/ 	.word	0x000000ff


	//----- nvinfo : EIATTR_FRAME_SIZE
	.align		4
.L_1:
        /*000c*/ 	.byte	0x04, 0x11
        /*000e*/ 	.short	(.L_3 - .L_2)
	.align		4
.L_2:
        /*0010*/ 	.word	index@(matmul_kernel)
        /*0014*/ 	.word	0x00000008


	//----- nvinfo : EIATTR_MIN_STACK_SIZE
	.align		4
.L_3:
        /*0018*/ 	.byte	0x04, 0x12
        /*001a*/ 	.short	(.L_5 - .L_4)
	.align		4
.L_4:
        /*001c*/ 	.word	index@(matmul_kernel)
        /*0020*/ 	.word	0x00000008
.L_5:


//--------------------- .nv.compat                --------------------------
	.section	.nv.compat,"",@"SHT_CUDA_COMPAT_INFO"
	.align	4
        /*0000*/ 	.byte	0x02, 0x09, 0x01, 0x00, 0x02, 0x02, 0x04, 0x00, 0x02, 0x05, 0x05, 0x00, 0x03, 0x07, 0x01, 0x01
        /*0010*/ 	.byte	0x02, 0x03, 0x00, 0x00, 0x02, 0x06, 0x01, 0x00, 0x04, 0x0b, 0x08, 0x00, 0x00, 0x00, 0x00, 0x00
        /*0020*/ 	.byte	0x00, 0x00, 0x00, 0x00


//--------------------- .nv.info.matmul_kernel    --------------------------
	.section	.nv.info.matmul_kernel,"",@"SHT_CUDA_INFO"
	.sectionflags	@""
	.align	4


	//----- nvinfo : EIATTR_CUDA_API_VERSION
	.align		4
        /*0000*/ 	.byte	0x04, 0x37
        /*0002*/ 	.short	(.L_7 - .L_6)
.L_6:
        /*0004*/ 	.word	0x00000082


	//----- nvinfo : EIATTR_KPARAM_INFO
	.align		4
.L_7:
        /*0008*/ 	.byte	0x04, 0x17
        /*000a*/ 	.short	(.L_9 - .L_8)
.L_8:
        /*000c*/ 	.word	0x00000000
        /*0010*/ 	.short	0x000d
        /*0012*/ 	.short	0x0048
        /*0014*/ 	.byte	0x00, 0xf4, 0x21, 0x00


	//----- nvinfo : EIATTR_KPARAM_INFO
	.align		4
.L_9:
        /*0018*/ 	.byte	0x04, 0x17
        /*001a*/ 	.short	(.L_11 - .L_10)
.L_10:
        /*001c*/ 	.word	0x00000000
        /*0020*/ 	.short	0x000c
        /*0022*/ 	.short	0x0040
        /*0024*/ 	.byte	0x00, 0xf4, 0x21, 0x00


	//----- nvinfo : EIATTR_KPARAM_INFO
	.align		4
.L_11:
        /*0028*/ 	.byte	0x04, 0x17
        /*002a*/ 	.short	(.L_13 - .L_12)
.L_12:
        /*002c*/ 	.word	0x00000000
        /*0030*/ 	.short	0x000b
        /*0032*/ 	.short	0x0038
        /*0034*/ 	.byte	0x00, 0xf0, 0x11, 0x00


	//----- nvinfo : EIATTR_KPARAM_INFO
	.align		4
.L_13:
        /*0038*/ 	.byte	0x04, 0x17
        /*003a*/ 	.short	(.L_15 - .L_14)
.L_14:
        /*003c*/ 	.word	0x00000000
        /*0040*/ 	.short	0x000a
        /*0042*/ 	.short	0x0034
        /*0044*/ 	.byte	0x00, 0xf0, 0x11, 0x00


	//----- nvinfo : EIATTR_KPARAM_INFO
	.align		4
.L_15:
        /*0048*/ 	.byte	0x04, 0x17
        /*004a*/ 	.short	(.L_17 - .L_16)
.L_16:
        /*004c*/ 	.word	0x00000000
        /*0050*/ 	.short	0x0009
        /*0052*/ 	.short	0x0030
        /*0054*/ 	.byte	0x00, 0xf0, 0x11, 0x00


	//----- nvinfo : EIATTR_KPARAM_INFO
	.align		4
.L_17:
        /*0058*/ 	.byte	0x04, 0x17
        /*005a*/ 	.short	(.L_19 - .L_18)
.L_18:
        /*005c*/ 	.word	0x00000000
        /*0060*/ 	.short	0x0008
        /*0062*/ 	.short	0x002c
        /*0064*/ 	.byte	0x00, 0xf0, 0x11, 0x00


	//----- nvinfo : EIATTR_KPARAM_INFO
	.align		4
.L_19:
        /*0068*/ 	.byte	0x04, 0x17
        /*006a*/ 	.short	(.L_21 - .L_20)
.L_20:
        /*006c*/ 	.word	0x00000000
        /*0070*/ 	.short	0x0007
        /*0072*/ 	.short	0x0028
        /*0074*/ 	.byte	0x00, 0xf0, 0x11, 0x00


	//----- nvinfo : EIATTR_KPARAM_INFO
	.align		4
.L_21:
        /*0078*/ 	.byte	0x04, 0x17
        /*007a*/ 	.short	(.L_23 - .L_22)
.L_22:
        /*007c*/ 	.word	0x00000000
        /*0080*/ 	.short	0x0006
        /*0082*/ 	.short	0x0024
        /*0084*/ 	.byte	0x00, 0xf0, 0x11, 0x00


	//----- nvinfo : EIATTR_KPARAM_INFO
	.align		4
.L_23:
        /*0088*/ 	.byte	0x04, 0x17
        /*008a*/ 	.short	(.L_25 - .L_24)
.L_24:
        /*008c*/ 	.word	0x00000000
        /*0090*/ 	.short	0x0005
        /*0092*/ 	.short	0x0020
        /*0094*/ 	.byte	0x00, 0xf0, 0x11, 0x00


	//----- nvinfo : EIATTR_KPARAM_INFO
	.align		4
.L_25:
        /*0098*/ 	.byte	0x04, 0x17
        /*009a*/ 	.short	(.L_27 - .L_26)
.L_26:
        /*009c*/ 	.word	0x00000000
        /*00a0*/ 	.short	0x0004
        /*00a2*/ 	.short	0x001c
        /*00a4*/ 	.byte	0x00, 0xf0, 0x11, 0x00


	//----- nvinfo : EIATTR_KPARAM_INFO
	.align		4
.L_27:
        /*00a8*/ 	.byte	0x04, 0x17
        /*00aa*/ 	.short	(.L_29 - .L_28)
.L_28:
        /*00ac*/ 	.word	0x00000000
        /*00b0*/ 	.short	0x0003
        /*00b2*/ 	.short	0x0018
        /*00b4*/ 	.byte	0x00, 0xf0, 0x11, 0x00


	//----- nvinfo : EIATTR_KPARAM_INFO
	.align		4
.L_29:
        /*00b8*/ 	.byte	0x04, 0x17
        /*00ba*/ 	.short	(.L_31 - .L_30)
.L_30:
        /*00bc*/ 	.word	0x00000000
        /*00c0*/ 	.short	0x0002
        /*00c2*/ 	.short	0x0010
        /*00c4*/ 	.byte	0x00, 0xf4, 0x21, 0x00


	//----- nvinfo : EIATTR_KPARAM_INFO
	.align		4
.L_31:
        /*00c8*/ 	.byte	0x04, 0x17
        /*00ca*/ 	.short	(.L_33 - .L_32)
.L_32:
        /*00cc*/ 	.word	0x00000000
        /*00d0*/ 	.short	0x0001
        /*00d2*/ 	.short	0x0008
        /*00d4*/ 	.byte	0x00, 0xf4, 0x21, 0x00


	//----- nvinfo : EIATTR_KPARAM_INFO
	.align		4
.L_33:
        /*00d8*/ 	.byte	0x04, 0x17
        /*00da*/ 	.short	(.L_35 - .L_34)
.L_34:
        /*00dc*/ 	.word	0x00000000
        /*00e0*/ 	.short	0x0000
        /*00e2*/ 	.short	0x0000
        /*00e4*/ 	.byte	0x00, 0xf4, 0x21, 0x00


	//----- nvinfo : EIATTR_EXPLICIT_CLUSTER
	.align		4
.L_35:
        /*00e8*/ 	.byte	0x01, 0x3e
	.zero		2


	//----- nvinfo : EIATTR_CTA_PER_CLUSTER
	.align		4
        /*00ec*/ 	.byte	0x04, 0x3d
        /*00ee*/ 	.short	(.L_37 - .L_36)
.L_36:
        /*00f0*/ 	.word	0x00000002
        /*00f4*/ 	.word	0x00000001
        /*00f8*/ 	.word	0x00000001


	//----- nvinfo : EIATTR_SPARSE_MMA_MASK
	.align		4
.L_37:
        /*00fc*/ 	.byte	0x03, 0x50
        /*00fe*/ 	.short	0x0000


	//----- nvinfo : EIATTR_MAXREG_COUNT
	.align		4
        /*0100*/ 	.byte	0x03, 0x1b
        /*0102*/ 	.short	0x00ff


	//----- nvinfo : EIATTR_NUM_BARRIERS
	.align		4
        /*0104*/ 	.byte	0x02, 0x4c
        /*0106*/ 	.byte	0x01
	.zero		1


	//----- nvinfo : EIATTR_ANNOTATIONS
	.align		4
        /*0108*/ 	.byte	0x04, 0x55
        /*010a*/ 	.short	(.L_39 - .L_38)


	//   ....[0]....
.L_38:
        /*010c*/ 	.word	0x00000001
        /*0110*/ 	.byte	0x10, 0x17, 0x00, 0x00, 0x01, 0x00, 0x00, 0x00, 0x40, 0x57, 0x00, 0x00, 0x01, 0x00, 0x00, 0x00
        /*0120*/ 	.byte	0xc0, 0x6d, 0x00, 0x00, 0x01, 0x00, 0x00, 0x00, 0x30, 0x8a, 0x00, 0x00


	//----- nvinfo : EIATTR_MERCURY_ISA_VERSION
	.align		4
.L_39:
        /*012c*/ 	.byte	0x03, 0x5f
        /*012e*/ 	.short	0x0101


	//----- nvinfo : EIATTR_EXIT_INSTR_OFFSETS
	.align		4
        /*0130*/ 	.byte	0x04, 0x1c
        /*0132*/ 	.short	(.L_41 - .L_40)


	//   ....[0]....
.L_40:
        /*0134*/ 	.word	0x0000d250


	//   ....[1]....
        /*0138*/ 	.word	0x0000d270


	//----- nvinfo : EIATTR_REQNTID
	.align		4
.L_41:
        /*013c*/ 	.byte	0x04, 0x10
        /*013e*/ 	.short	(.L_43 - .L_42)
.L_42:
        /*0140*/ 	.word	0x00000080
        /*0144*/ 	.word	0x00000001
        /*0148*/ 	.word	0x00000001


	//----- nvinfo : EIATTR_CBANK_PARAM_SIZE
	.align		4
.L_43:
        /*014c*/ 	.byte	0x03, 0x19
        /*014e*/ 	.short	0x0050


	//----- nvinfo : EIATTR_PARAM_CBANK
	.align		4
        /*0150*/ 	.byte	0x04, 0x0a
        /*0152*/ 	.short	(.L_45 - .L_44)
	.align		4
.L_44:
        /*0154*/ 	.word	index@(.nv.constant0.matmul_kernel)
        /*0158*/ 	.short	0x0210
        /*015a*/ 	.short	0x0050


	//----- nvinfo : EIATTR_SW_WAR
	.align		4
.L_45:
        /*015c*/ 	.byte	0x04, 0x36
        /*015e*/ 	.short	(.L_47 - .L_46)
.L_46:
        /*0160*/ 	.word	0x00000008
.L_47:


//--------------------- .nv.callgraph             --------------------------
	.section	.nv.callgraph,"",@"SHT_CUDA_CALLGRAPH"
	.align	4
	.sectionentsize	8
	.align		4
        /*0000*/ 	.word	0x00000000
	.align		4
        /*0004*/ 	.word	0xffffffff
	.align		4
        /*0008*/ 	.word	0x00000000
	.align		4
        /*000c*/ 	.word	0xfffffffe
	.align		4
        /*0010*/ 	.word	0x00000000
	.align		4
        /*0014*/ 	.word	0xfffffffd
	.align		4
        /*0018*/ 	.word	0x00000000
	.align		4
        /*001c*/ 	.word	0xfffffffc


//--------------------- .text.matmul_kernel       --------------------------
	.section	.text.matmul_kernel,"ax",@progbits
	.align	128
        .global         matmul_kernel
        .type           matmul_kernel,@function
        .size           matmul_kernel,(.L_x_3 - matmul_kernel)
        .other          matmul_kernel,@"STO_CUDA_ENTRY STV_DEFAULT"
matmul_kernel:
.text.matmul_kernel:
[----:B------:R-:W1:Y:S08]  /*0000*/  LDC R1, c[0x0][0x28] ;  /* 0x00000a00ff017b82 */ /* 0x000e700000000800 */
[----:B------:R-:W2:Y:S01]  /*0010*/  LDC.64 R92, c[0x0][0x228] ;  /* 0x00008a00ff5c7b82 */ /* 0x000ea20000000a00 */
[----:B------:R-:W3:Y:S01]  /*0020*/  S2R R179, SR_TID.X ;  /* 0x0000000000b37919 */ /* 0x000ee20000002100 */
[----:B-1----:R-:W-:Y:S01]  /*0030*/  VIADD R1, R1, 0xfffffff8 ;  /* 0xfffffff801017836 */ /* 0x002fe20000000000 */
[----:B------:R-:W-:Y:S01]  /*0040*/  ULDC.64 UR12, c[0x0][0x208] ;  /* 0x00008200000c7ab9 */ /* 0x000fe20000000a00 */
[----:B------:R-:W-:Y:S01]  /*0050*/  ULDC.64 UR6, c[0x0][0x218] ;  /* 0x0000860000067ab9 */ /* 0x000fe20000000a00 */
[----:B------:R-:W-:-:S03]  /*0060*/  ULDC UR8, c[0x0][0x240] ;  /* 0x0000900000087ab9 */ /* 0x000fc60000000800 */
[----:B------:R-:W1:Y:S08]  /*0070*/  S2UR UR4, SR_CTAID.X ;  /* 0x00000000000479c3 */ /* 0x000e700000002500 */
[----:B------:R-:W4:Y:S01]  /*0080*/  LDC.64 R182, c[0x0][0x238] ;  /* 0x00008e00ffb67b82 */ /* 0x000f220000000a00 */
[----:B--2---:R-:W-:-:S05]  /*0090*/  VIADD R0, R93, 0xff ;  /* 0x000000ff5d007836 */ /* 0x004fca0000000000 */
[----:B------:R-:W-:Y:S02]  /*00a0*/  SHF.R.S32.HI R3, RZ, 0x1f, R0 ;  /* 0x0000001fff037819 */ /* 0x000fe40000011400 */
[----:B-1----:R-:W-:Y:S01]  /*00b0*/  I2FP.F32.U32 R5, UR4 ;  /* 0x0000000400057c45 */ /* 0x002fe20008201000 */
[----:B------:R-:W-:Y:S01]  /*00c0*/  ULDC UR4, c[0x0][0x150] ;  /* 0x0000540000047ab9 */ /* 0x000fe20000000800 */
[----:B------:R-:W-:Y:S02]  /*00d0*/  LEA.HI R3, R3, R0, RZ, 0x8 ;  /* 0x0000000003037211 */ /* 0x000fe400078f40ff */
[----:B---3--:R-:W-:Y:S01]  /*00e0*/  LOP3.LUT R14, R179, 0x60, RZ, 0xc0, !PT ;  /* 0x00000060b30e7812 */ /* 0x008fe200078ec0ff */
[----:B------:R-:W-:Y:S01]  /*00f0*/  FMUL R5, R5, UR4 ;  /* 0x0000000405057c20 */ /* 0x000fe20008400000 */
[----:B------:R-:W-:Y:S01]  /*0100*/  SHF.R.S32.HI R3, RZ, 0x8, R3 ;  /* 0x00000008ff037819 */ /* 0x000fe20000011403 */
[----:B------:R-:W-:Y:S01]  /*0110*/  ULDC.64 UR4, c[0x0][0x210] ;  /* 0x0000840000047ab9 */ /* 0x000fe20000000a00 */
[C---:B----4-:R-:W-:Y:S01]  /*0120*/  IMAD.SHL.U32 R243, R182.reuse, 0x2, RZ ;  /* 0x00000002b6f37824 */ /* 0x050fe200078e00ff */
[----:B------:R-:W-:Y:S01]  /*0130*/  LOP3.LUT R210, R179, 0x7f, RZ, 0xc0, !PT ;  /* 0x0000007fb3d27812 */ /* 0x000fe200078ec0ff */
[----:B------:R-:W-:Y:S01]  /*0140*/  IMAD.SHL.U32 R209, R182, 0x4, RZ ;  /* 0x00000004b6d17824 */ /* 0x000fe200078e00ff */
[----:B------:R-:W1:Y:S01]  /*0150*/  F2I.U32.TRUNC.NTZ R5, R5 ;  /* 0x0000000500057305 */ /* 0x000e62000020f000 */
[----:B------:R-:W-:-:S02]  /*0160*/  IMAD.SHL.U32 R4, R3, 0x8, RZ ;  /* 0x0000000803047824 */ /* 0x000fc400078e00ff */
[C---:B------:R-:W-:Y:S02]  /*0170*/  IMAD R215, R182.reuse, 0x18, RZ ;  /* 0x00000018b6d77824 */ /* 0x040fe400078e02ff */
[C---:B------:R-:W-:Y:S01]  /*0180*/  IMAD R240, R182.reuse, 0x6, RZ ;  /* 0x00000006b6f07824 */ /* 0x040fe200078e02ff */
[----:B------:R-:W-:Y:S01]  /*0190*/  IABS R7, R4 ;  /* 0x0000000400077213 */ /* 0x000fe20000000000 */
[C---:B------:R-:W-:Y:S02]  /*01a0*/  IMAD R217, R182.reuse, 0xc, RZ ;  /* 0x0000000cb6d97824 */ /* 0x040fe400078e02ff */
[C---:B------:R-:W-:Y:S01]  /*01b0*/  IMAD R242, R182.reuse, 0x3, RZ ;  /* 0x00000003b6f27824 */ /* 0x040fe200078e02ff */
[----:B------:R-:W2:Y:S01]  /*01c0*/  I2F.RP R0, R7 ;  /* 0x0000000700007306 */ /* 0x000ea20000209400 */
[C---:B------:R-:W-:Y:S02]  /*01d0*/  IMAD.SHL.U32 R238, R182.reuse, 0x8, RZ ;  /* 0x00000008b6ee7824 */ /* 0x040fe400078e00ff */
[C---:B------:R-:W-:Y:S01]  /*01e0*/  IMAD R216, R182.reuse, 0x14, RZ ;  /* 0x00000014b6d87824 */ /* 0x040fe200078e02ff */
[----:B-1----:R-:W-:Y:S01]  /*01f0*/  IABS R11, R5 ;  /* 0x00000005000b7213 */ /* 0x002fe20000000000 */
[----:B------:R-:W-:-:S02]  /*0200*/  IMAD R113, R182, 0x28, RZ ;  /* 0x00000028b6717824 */ /* 0x000fc400078e02ff */
[C---:B------:R-:W-:Y:S02]  /*0210*/  IMAD R241, R182.reuse, 0x5, RZ ;  /* 0x00000005b6f17824 */ /* 0x040fe400078e02ff */
[C---:B------:R-:W-:Y:S02]  /*0220*/  IMAD R236, R182.reuse, 0xa, RZ ;  /* 0x0000000ab6ec7824 */ /* 0x040fe400078e02ff */
[C---:B------:R-:W-:Y:S02]  /*0230*/  IMAD R214, R182.reuse, 0x1c, RZ ;  /* 0x0000001cb6d67824 */ /* 0x040fe400078e02ff */
[C---:B------:R-:W-:Y:S01]  /*0240*/  IMAD R117, R182.reuse, 0x30, RZ ;  /* 0x00000030b6757824 */ /* 0x040fe200078e02ff */
[----:B--2---:R-:W1:Y:S01]  /*0250*/  MUFU.RCP R0, R0 ;  /* 0x0000000000007308 */ /* 0x004e620000001000 */
[C---:B------:R-:W-:Y:S02]  /*0260*/  IMAD R239, R182.reuse, 0x7, RZ ;  /* 0x00000007b6ef7824 */ /* 0x040fe400078e02ff */
[----:B------:R-:W-:-:S02]  /*0270*/  IMAD R111, R182, 0x24, RZ ;  /* 0x00000024b66f7824 */ /* 0x000fc400078e02ff */
[C---:B------:R-:W-:Y:S02]  /*0280*/  IMAD R121, R182.reuse, 0x38, RZ ;  /* 0x00000038b6797824 */ /* 0x040fe400078e02ff */
[C---:B------:R-:W-:Y:S02]  /*0290*/  IMAD R237, R182.reuse, 0x9, RZ ;  /* 0x00000009b6ed7824 */ /* 0x040fe400078e02ff */
[C---:B------:R-:W-:Y:S02]  /*02a0*/  IMAD R233, R182.reuse, 0xe, RZ ;  /* 0x0000000eb6e97824 */ /* 0x040fe400078e02ff */
[C---:B------:R-:W-:Y:S02]  /*02b0*/  IMAD R115, R182.reuse, 0x2c, RZ ;  /* 0x0000002cb6737824 */ /* 0x040fe400078e02ff */
[C---:B------:R-:W-:Y:S02]  /*02c0*/  IMAD R235, R182.reuse, 0xb, RZ ;  /* 0x0000000bb6eb7824 */ /* 0x040fe400078e02ff */
[----:B------:R-:W-:-:S02]  /*02d0*/  IMAD.SHL.U32 R231, R182, 0x10, RZ ;  /* 0x00000010b6e77824 */ /* 0x000fc400078e00ff */
[----:B-1----:R-:W-:Y:S01]  /*02e0*/  VIADD R2, R0, 0xffffffe ;  /* 0x0ffffffe00027836 */ /* 0x002fe20000000000 */
[----:B------:R-:W-:Y:S01]  /*02f0*/  IABS R0, R4 ;  /* 0x0000000400007213 */ /* 0x000fe20000000000 */
[C---:B------:R-:W-:Y:S02]  /*0300*/  IMAD R119, R182.reuse, 0x34, RZ ;  /* 0x00000034b6777824 */ /* 0x040fe400078e02ff */
[----:B------:R1:W2:Y:S01]  /*0310*/  F2I.FTZ.U32.TRUNC.NTZ R3, R2 ;  /* 0x0000000200037305 */ /* 0x0002a2000021f000 */
[C---:B------:R-:W-:Y:S02]  /*0320*/  IMAD R129, R182.reuse, 0x48, RZ ;  /* 0x00000048b6817824 */ /* 0x040fe400078e02ff */
[----:B------:R-:W-:Y:S02]  /*0330*/  IMAD.MOV R0, RZ, RZ, -R0 ;  /* 0x000000ffff007224 */ /* 0x000fe400078e0a00 */
[C---:B------:R-:W-:Y:S02]  /*0340*/  IMAD R234, R182.reuse, 0xd, RZ ;  /* 0x0000000db6ea7824 */ /* 0x040fe400078e02ff */
[----:B------:R-:W-:-:S02]  /*0350*/  IMAD R229, R182, 0x12, RZ ;  /* 0x00000012b6e57824 */ /* 0x000fc400078e02ff */
[----:B-1----:R-:W-:Y:S02]  /*0360*/  IMAD.MOV.U32 R2, RZ, RZ, RZ ;  /* 0x000000ffff027224 */ /* 0x002fe400078e00ff */
[C---:B------:R-:W-:Y:S02]  /*0370*/  IMAD R123, R182.reuse, 0x3c, RZ ;  /* 0x0000003cb67b7824 */ /* 0x040fe400078e02ff */
[C---:B------:R-:W-:Y:S02]  /*0380*/  IMAD R133, R182.reuse, 0x50, RZ ;  /* 0x00000050b6857824 */ /* 0x040fe400078e02ff */
[----:B--2---:R-:W-:Y:S02]  /*0390*/  IMAD.MOV R6, RZ, RZ, -R3 ;  /* 0x000000ffff067224 */ /* 0x004fe400078e0a03 */
[----:B------:R-:W-:Y:S02]  /*03a0*/  IMAD R232, R182, 0xf, RZ ;  /* 0x0000000fb6e87824 */ /* 0x000fe400078e02ff */
[----:B------:R-:W-:-:S02]  /*03b0*/  IMAD R9, R6, R7, RZ ;  /* 0x0000000706097224 */ /* 0x000fc400078e02ff */
[----:B------:R-:W-:Y:S02]  /*03c0*/  IMAD R127, R182, 0x44, RZ ;  /* 0x00000044b67f7824 */ /* 0x000fe400078e02ff */
[----:B------:R-:W-:-:S04]  /*03d0*/  IMAD.HI.U32 R2, R3, R9, R2 ;  /* 0x0000000903027227 */ /* 0x000fc800078e0002 */
[----:B------:R-:W-:Y:S02]  /*03e0*/  IMAD R137, R182, 0x58, RZ ;  /* 0x00000058b6897824 */ /* 0x000fe400078e02ff */
[----:B------:R-:W-:-:S04]  /*03f0*/  IMAD.HI.U32 R2, R2, R11, RZ ;  /* 0x0000000b02027227 */ /* 0x000fc800078e00ff */
[----:B------:R-:W-:Y:S01]  /*0400*/  IMAD R0, R2, R0, R11 ;  /* 0x0000000002007224 */ /* 0x000fe200078e020b */
[----:B------:R-:W-:Y:S01]  /*0410*/  MOV R11, 0x400 ;  /* 0x00000400000b7802 */ /* 0x000fe20000000f00 */
[C---:B------:R-:W-:Y:S02]  /*0420*/  IMAD R230, R182.reuse, 0x11, RZ ;  /* 0x00000011b6e67824 */ /* 0x040fe400078e02ff */
[C---:B------:R-:W-:Y:S01]  /*0430*/  IMAD R226, R182.reuse, 0x16, RZ ;  /* 0x00000016b6e27824 */ /* 0x040fe200078e02ff */
[----:B------:R-:W-:Y:S01]  /*0440*/  ISETP.GT.U32.AND P1, PT, R7, R0, PT ;  /* 0x000000000700720c */ /* 0x000fe20003f24070 */
[C---:B------:R-:W-:Y:S02]  /*0450*/  IMAD R131, R182.reuse, 0x4c, RZ ;  /* 0x0000004cb6837824 */ /* 0x040fe400078e02ff */
[C---:B------:R-:W-:Y:S02]  /*0460*/  IMAD R141, R182.reuse, 0x60, RZ ;  /* 0x00000060b68d7824 */ /* 0x040fe400078e02ff */
[----:B------:R-:W-:-:S02]  /*0470*/  IMAD R228, R182, 0x13, RZ ;  /* 0x00000013b6e47824 */ /* 0x000fc400078e02ff */
[C---:B------:R-:W-:Y:S02]  /*0480*/  IMAD R135, R182.reuse, 0x54, RZ ;  /* 0x00000054b6877824 */ /* 0x040fe400078e02ff */
[C---:B------:R-:W-:Y:S02]  /*0490*/  IMAD R145, R182.reuse, 0x68, RZ ;  /* 0x00000068b6917824 */ /* 0x040fe400078e02ff */
[----:B------:R-:W-:Y:S02]  /*04a0*/  IMAD R227, R182, 0x15, RZ ;  /* 0x00000015b6e37824 */ /* 0x000fe400078e02ff */
[----:B------:R-:W-:Y:S02]  /*04b0*/  @!P1 IMAD.IADD R0, R0, 0x1, -R7 ;  /* 0x0000000100009824 */ /* 0x000fe400078e0a07 */
[----:B------:R-:W-:Y:S01]  /*04c0*/  @!P1 VIADD R2, R2, 0x1 ;  /* 0x0000000102029836 */ /* 0x000fe20000000000 */
[----:B------:R-:W-:Y:S01]  /*04d0*/  ISETP.NE.AND P1, PT, R4, RZ, PT ;  /* 0x000000ff0400720c */ /* 0x000fe20003f25270 */
[----:B------:R-:W-:Y:S01]  /*04e0*/  IMAD R223, R182, 0x1a, RZ ;  /* 0x0000001ab6df7824 */ /* 0x000fe200078e02ff */
[----:B------:R-:W-:Y:S01]  /*04f0*/  ISETP.GE.U32.AND P0, PT, R0, R7, PT ;  /* 0x000000070000720c */ /* 0x000fe20003f06070 */
[C---:B------:R-:W-:Y:S01]  /*0500*/  IMAD R139, R182.reuse, 0x5c, RZ ;  /* 0x0000005cb68b7824 */ /* 0x040fe200078e02ff */
[----:B------:R-:W-:Y:S01]  /*0510*/  LOP3.LUT R0, R5, R4, RZ, 0x3c, !PT ;  /* 0x0000000405007212 */ /* 0x000fe200078e3cff */
[C---:B------:R-:W-:Y:S01]  /*0520*/  IMAD R149, R182.reuse, 0x70, RZ ;  /* 0x00000070b6957824 */ /* 0x040fe200078e02ff */
[----:B------:R-:W-:Y:S01]  /*0530*/  IABS R7, R93 ;  /* 0x0000005d00077213 */ /* 0x000fe20000000000 */
[----:B------:R-:W-:Y:S01]  /*0540*/  IMAD R225, R182, 0x17, RZ ;  /* 0x00000017b6e17824 */ /* 0x000fe200078e02ff */
[----:B------:R-:W-:Y:S01]  /*0550*/  ISETP.GE.AND P2, PT, R0, RZ, PT ;  /* 0x000000ff0000720c */ /* 0x000fe20003f46270 */
[----:B------:R-:W-:-:S02]  /*0560*/  VIADD R0, R92, 0x7f ;  /* 0x0000007f5c007836 */ /* 0x000fc40000000000 */
[C---:B------:R-:W-:Y:S02]  /*0570*/  IMAD R143, R182.reuse, 0x64, RZ ;  /* 0x00000064b68f7824 */ /* 0x040fe400078e02ff */
[----:B------:R-:W-:Y:S01]  /*0580*/  IMAD R91, R182, 0x78, RZ ;  /* 0x00000078b65b7824 */ /* 0x000fe200078e02ff */
[----:B------:R-:W-:Y:S01]  /*0590*/  SHF.R.S32.HI R3, RZ, 0x1f, R0 ;  /* 0x0000001fff037819 */ /* 0x000fe20000011400 */
[----:B------:R-:W-:Y:S02]  /*05a0*/  @P0 VIADD R2, R2, 0x1 ;  /* 0x0000000102020836 */ /* 0x000fe40000000000 */
[C---:B------:R-:W-:Y:S01]  /*05b0*/  IMAD R224, R182.reuse, 0x19, RZ ;  /* 0x00000019b6e07824 */ /* 0x040fe200078e02ff */
[----:B------:R-:W-:Y:S01]  /*05c0*/  LEA.HI R3, R3, R0, RZ, 0x7 ;  /* 0x0000000003037211 */ /* 0x000fe200078f38ff */
[C---:B------:R-:W-:Y:S02]  /*05d0*/  IMAD R219, R182.reuse, 0x1e, RZ ;  /* 0x0000001eb6db7824 */ /* 0x040fe400078e02ff */
[----:B------:R-:W-:Y:S01]  /*05e0*/  @!P2 IMAD.MOV R2, RZ, RZ, -R2 ;  /* 0x000000ffff02a224 */ /* 0x000fe200078e0a02 */
[----:B------:R-:W-:Y:S01]  /*05f0*/  @!P1 LOP3.LUT R2, RZ, R4, RZ, 0x33, !PT ;  /* 0x00000004ff029212 */ /* 0x000fe200078e33ff */
[----:B------:R-:W-:-:S02]  /*0600*/  IMAD R147, R182, 0x6c, RZ ;  /* 0x0000006cb6937824 */ /* 0x000fc400078e02ff */
[----:B------:R-:W-:Y:S02]  /*0610*/  IMAD R221, R182, 0x1b, RZ ;  /* 0x0000001bb6dd7824 */ /* 0x000fe400078e02ff */
[----:B------:R-:W-:Y:S02]  /*0620*/  IMAD.SHL.U32 R16, R2, 0x8, RZ ;  /* 0x0000000802107824 */ /* 0x000fe400078e00ff */
[----:B------:R-:W-:Y:S02]  /*0630*/  IMAD.MOV R2, RZ, RZ, -R2 ;  /* 0x000000ffff027224 */ /* 0x000fe400078e0a02 */
[----:B------:R-:W-:Y:S01]  /*0640*/  IMAD R151, R182, 0x74, RZ ;  /* 0x00000074b6977824 */ /* 0x000fe200078e02ff */
[----:B------:R-:W-:Y:S01]  /*0650*/  LEA.HI.SX32 R3, R3, -R16, 0x19 ;  /* 0x8000001003037211 */ /* 0x000fe200078fcaff */
[----:B------:R-:W-:Y:S02]  /*0660*/  IMAD R18, R4, R2, R5 ;  /* 0x0000000204127224 */ /* 0x000fe400078e0205 */
[----:B------:R-:W-:Y:S01]  /*0670*/  IMAD.MOV.U32 R2, RZ, RZ, RZ ;  /* 0x000000ffff027224 */ /* 0x000fe200078e00ff */
[----:B------:R-:W-:Y:S01]  /*0680*/  VIMNMX R21, R3, 0x8, PT ;  /* 0x0000000803157848 */ /* 0x000fe20003fe0100 */
[----:B------:R-:W-:-:S02]  /*0690*/  IMAD.MOV.U32 R4, RZ, RZ, R7 ;  /* 0x000000ffff047224 */ /* 0x000fc400078e0007 */
[C---:B------:R-:W-:Y:S01]  /*06a0*/  IMAD R220, R182.reuse, 0x1d, RZ ;  /* 0x0000001db6dc7824 */ /* 0x040fe200078e02ff */
[----:B------:R-:W-:Y:S01]  /*06b0*/  IABS R9, R21 ;  /* 0x0000001500097213 */ /* 0x000fe20000000000 */
[----:B------:R-:W1:Y:S01]  /*06c0*/  I2F.RP R10, R4 ;  /* 0x00000004000a7306 */ /* 0x000e620000209400 */
[C---:B------:R-:W-:Y:S02]  /*06d0*/  IMAD R85, R182.reuse, 0x7c, RZ ;  /* 0x0000007cb6557824 */ /* 0x040fe400078e02ff */
[----:B------:R-:W-:-:S05]  /*06e0*/  IMAD R218, R182, 0x1f, RZ ;  /* 0x0000001fb6da7824 */ /* 0x000fca00078e02ff */
[----:B------:R-:W2:Y:S08]  /*06f0*/  I2F.RP R0, R9 ;  /* 0x0000000900007306 */ /* 0x000eb00000209400 */
[----:B-1----:R-:W1:Y:S08]  /*0700*/  MUFU.RCP R10, R10 ;  /* 0x0000000a000a7308 */ /* 0x002e700000001000 */
[----:B--2---:R-:W2:Y:S01]  /*0710*/  MUFU.RCP R0, R0 ;  /* 0x0000000000007308 */ /* 0x004ea20000001000 */
[----:B-1----:R-:W-:-:S02]  /*0720*/  VIADD R8, R10, 0xffffffe ;  /* 0x0ffffffe0a087836 */ /* 0x002fc40000000000 */
[----:B--2---:R-:W-:Y:S01]  /*0730*/  VIADD R3, R0, 0xffffffe ;  /* 0x0ffffffe00037836 */ /* 0x004fe20000000000 */
[----:B------:R-:W-:-:S05]  /*0740*/  IABS R0, R21 ;  /* 0x0000001500007213 */ /* 0x000fca0000000000 */
[----:B------:R-:W1:Y:S02]  /*0750*/  F2I.FTZ.U32.TRUNC.NTZ R3, R3 ;  /* 0x0000000300037305 */ /* 0x000e64000021f000 */
[----:B-1----:R-:W-:-:S04]  /*0760*/  IMAD.MOV R6, RZ, RZ, -R3 ;  /* 0x000000ffff067224 */ /* 0x002fc800078e0a03 */
[----:B------:R-:W-:Y:S01]  /*0770*/  IMAD R5, R6, R9, RZ ;  /* 0x0000000906057224 */ /* 0x000fe200078e02ff */
[----:B------:R-:W-:-:S03]  /*0780*/  IABS R6, R18 ;  /* 0x0000001200067213 */ /* 0x000fc60000000000 */
[----:B------:R-:W-:Y:S01]  /*0790*/  IMAD.HI.U32 R2, R3, R5, R2 ;  /* 0x0000000503027227 */ /* 0x000fe200078e0002 */
[----:B------:R-:W-:-:S03]  /*07a0*/  IABS R5, R92 ;  /* 0x0000005c00057213 */ /* 0x000fc60000000000 */
[----:B------:R-:W-:Y:S01]  /*07b0*/  IMAD.MOV.U32 R3, RZ, RZ, R6 ;  /* 0x000000ffff037224 */ /* 0x000fe200078e0006 */
[----:B------:R-:W1:Y:S01]  /*07c0*/  I2F.RP R7, R5 ;  /* 0x0000000500077306 */ /* 0x000e620000209400 */
[----:B------:R-:W-:Y:S02]  /*07d0*/  IMAD.MOV R6, RZ, RZ, -R0 ;  /* 0x000000ffff067224 */ /* 0x000fe400078e0a00 */
[----:B------:R-:W-:Y:S02]  /*07e0*/  IMAD.HI.U32 R0, R2, R3, RZ ;  /* 0x0000000302007227 */ /* 0x000fe400078e00ff */
[----:B------:R-:W2:Y:S02]  /*07f0*/  S2R R2, SR_CgaCtaId ;  /* 0x0000000000027919 */ /* 0x000ea40000008800 */
[----:B------:R-:W-:Y:S02]  /*0800*/  IMAD R6, R0, R6, R3 ;  /* 0x0000000600067224 */ /* 0x000fe400078e0203 */
[----:B------:R-:W3:Y:S03]  /*0810*/  S2R R3, SR_TID.X ;  /* 0x0000000000037919 */ /* 0x000ee60000002100 */
[----:B------:R-:W-:Y:S01]  /*0820*/  ISETP.GT.U32.AND P1, PT, R9, R6, PT ;  /* 0x000000060900720c */ /* 0x000fe20003f24070 */
[----:B-1----:R-:W1:-:S12]  /*0830*/  MUFU.RCP R7, R7 ;  /* 0x0000000700077308 */ /* 0x002e580000001000 */
[----:B------:R-:W-:Y:S02]  /*0840*/  @!P1 IMAD.IADD R6, R6, 0x1, -R9 ;  /* 0x0000000106069824 */ /* 0x000fe400078e0a09 */
[----:B------:R-:W-:Y:S01]  /*0850*/  @!P1 VIADD R0, R0, 0x1 ;  /* 0x0000000100009836 */ /* 0x000fe20000000000 */
[----:B------:R-:W-:Y:S02]  /*0860*/  ISETP.NE.AND P1, PT, R21, RZ, PT ;  /* 0x000000ff1500720c */ /* 0x000fe40003f25270 */
[----:B------:R-:W-:Y:S02]  /*0870*/  ISETP.GE.U32.AND P0, PT, R6, R9, PT ;  /* 0x000000090600720c */ /* 0x000fe40003f06070 */
[----:B------:R-:W-:Y:S01]  /*0880*/  LOP3.LUT R6, R18, R21, RZ, 0x3c, !PT ;  /* 0x0000001512067212 */ /* 0x000fe200078e3cff */
[----:B------:R4:W5:Y:S01]  /*0890*/  F2I.FTZ.U32.TRUNC.NTZ R9, R8 ;  /* 0x0000000800097305 */ /* 0x000962000021f000 */
[----:B-1----:R-:W-:Y:S02]  /*08a0*/  VIADD R7, R7, 0xffffffe ;  /* 0x0ffffffe07077836 */ /* 0x002fe40000000000 */
[----:B------:R-:W-:-:S02]  /*08b0*/  ISETP.GE.AND P2, PT, R6, RZ, PT ;  /* 0x000000ff0600720c */ /* 0x000fc40003f46270 */
[----:B--2---:R-:W-:Y:S01]  /*08c0*/  LEA R188, R2, R11, 0x18 ;  /* 0x0000000b02bc7211 */ /* 0x004fe200078ec0ff */
[----:B---3--:R-:W-:Y:S01]  /*08d0*/  IMAD.SHL.U32 R6, R3, 0x40, RZ ;  /* 0x0000004003067824 */ /* 0x008fe200078e00ff */
[----:B------:R-:W-:-:S03]  /*08e0*/  SHF.R.U32.HI R11, RZ, 0x5, R3 ;  /* 0x00000005ff0b7819 */ /* 0x000fc60000011603 */
[----:B------:R-:W-:Y:S01]  /*08f0*/  @P0 VIADD R0, R0, 0x1 ;  /* 0x0000000100000836 */ /* 0x000fe20000000000 */
[C---:B------:R-:W-:Y:S01]  /*0900*/  LOP3.LUT R10, R3.reuse, 0x7f, RZ, 0xc0, !PT ;  /* 0x0000007f030a7812 */ /* 0x040fe200078ec0ff */
[----:B----4-:R-:W-:Y:S01]  /*0910*/  IMAD.MOV.U32 R8, RZ, RZ, RZ ;  /* 0x000000ffff087224 */ /* 0x010fe200078e00ff */
[----:B------:R-:W-:Y:S01]  /*0920*/  LOP3.LUT R13, R6, 0x400, RZ, 0xc0, !PT ;  /* 0x00000400060d7812 */ /* 0x000fe200078ec0ff */
[----:B------:R-:W-:Y:S02]  /*0930*/  IMAD.MOV.U32 R20, RZ, RZ, R0 ;  /* 0x000000ffff147224 */ /* 0x000fe400078e0000 */
[----:B------:R-:W-:Y:S02]  /*0940*/  IMAD R11, R2, 0x80, R11 ;  /* 0x00000080020b7824 */ /* 0x000fe400078e020b */
[----:B------:R-:W-:Y:S01]  /*0950*/  @!P2 IMAD.MOV R20, RZ, RZ, -R20 ;  /* 0x000000ffff14a224 */ /* 0x000fe200078e0a14 */
[----:B------:R-:W-:Y:S01]  /*0960*/  @!P1 LOP3.LUT R20, RZ, R21, RZ, 0x33, !PT ;  /* 0x00000015ff149212 */ /* 0x000fe200078e33ff */
[----:B------:R-:W-:-:S02]  /*0970*/  IMAD.SHL.U32 R0, R3, 0x10, RZ ;  /* 0x0000001003007824 */ /* 0x000fc400078e00ff */
[----:B-----5:R-:W-:Y:S02]  /*0980*/  IMAD.MOV R15, RZ, RZ, -R9 ;  /* 0x000000ffff0f7224 */ /* 0x020fe400078e0a09 */
[----:B------:R-:W-:Y:S01]  /*0990*/  IMAD.SHL.U32 R6, R20, 0x100, RZ ;  /* 0x0000010014067824 */ /* 0x000fe200078e00ff */
[----:B------:R-:W-:Y:S01]  /*09a0*/  LOP3.LUT R0, R0, 0xf0, RZ, 0xc0, !PT ;  /* 0x000000f000007812 */ /* 0x000fe200078ec0ff */
[----:B------:R-:W-:Y:S02]  /*09b0*/  IMAD R15, R15, R4, RZ ;  /* 0x000000040f0f7224 */ /* 0x000fe400078e02ff */
[----:B------:R-:W-:Y:S01]  /*09c0*/  IMAD.SHL.U32 R212, R10, 0x4, RZ ;  /* 0x000000040ad47824 */ /* 0x000fe200078e00ff */
[----:B------:R-:W-:Y:S01]  /*09d0*/  LOP3.LUT R11, R6, 0x83, R11, 0xf8, !PT ;  /* 0x00000083060b7812 */ /* 0x000fe200078ef80b */
[----:B------:R-:W-:Y:S01]  /*09e0*/  IMAD.HI.U32 R12, R9, R15, R8 ;  /* 0x0000000f090c7227 */ /* 0x000fe200078e0008 */
[----:B------:R-:W-:Y:S01]  /*09f0*/  IADD3 R211, R13, R188, R0 ;  /* 0x000000bc0dd37210 */ /* 0x000fe20007ffe000 */
[----:B------:R1:W2:Y:S01]  /*0a00*/  F2I.FTZ.U32.TRUNC.NTZ R9, R7 ;  /* 0x0000000700097305 */ /* 0x0002a2000021f000 */
[----:B------:R-:W-:Y:S01]  /*0a10*/  LOP3.LUT R22, R11, 0x4, RZ, 0xfc, !PT ;  /* 0x000000040b167812 */ /* 0x000fe200078efcff */
[----:B------:R-:W-:Y:S01]  /*0a20*/  IMAD R210, R210, 0x10, R188 ;  /* 0x00000010d2d27824 */ /* 0x000fe200078e02bc */
[----:B------:R-:W-:Y:S01]  /*0a30*/  LOP3.LUT R0, R3, 0x60, RZ, 0xc0, !PT ;  /* 0x0000006003007812 */ /* 0x000fe200078ec0ff */
[----:B------:R-:W-:Y:S01]  /*0a40*/  IMAD R211, R14, 0x8, R211 ;  /* 0x000000080ed37824 */ /* 0x000fe200078e02d3 */
[----:B------:R-:W-:-:S02]  /*0a50*/  IABS R15, R11 ;  /* 0x0000000b000f7213 */ /* 0x000fc40000000000 */
[----:B------:R-:W-:Y:S02]  /*0a60*/  IABS R17, R22 ;  /* 0x0000001600117213 */ /* 0x000fe40000000000 */
[----:B------:R-:W-:Y:S01]  /*0a70*/  SHF.R.U32.HI R13, RZ, 0x1, R0 ;  /* 0x00000001ff0d7819 */ /* 0x000fe20000011600 */
[----:B------:R-:W-:Y:S01]  /*0a80*/  IMAD.HI.U32 R0, R12, R15, RZ ;  /* 0x0000000f0c007227 */ /* 0x000fe200078e00ff */
[C---:B------:R-:W-:Y:S02]  /*0a90*/  LOP3.LUT R24, R11.reuse, 0x7c, RZ, 0xfc, !PT ;  /* 0x0000007c0b187812 */ /* 0x040fe400078efcff */
[----:B------:R-:W-:Y:S01]  /*0aa0*/  LOP3.LUT R212, R212, R13, RZ, 0x3c, !PT ;  /* 0x0000000dd4d47212 */ /* 0x000fe200078e3cff */
[----:B-1----:R-:W-:Y:S01]  /*0ab0*/  IMAD.HI.U32 R7, R12, R17, RZ ;  /* 0x000000110c077227 */ /* 0x002fe200078e00ff */
[----:B------:R-:W-:Y:S02]  /*0ac0*/  IABS R19, R24 ;  /* 0x0000001800137213 */ /* 0x000fe40000000000 */
[----:B------:R-:W-:Y:S01]  /*0ad0*/  ISETP.GE.AND P0, PT, R22, RZ, PT ;  /* 0x000000ff1600720c */ /* 0x000fe20003f06270 */
[----:B------:R-:W-:Y:S01]  /*0ae0*/  IMAD.MOV R13, RZ, RZ, -R0 ;  /* 0x000000ffff0d7224 */ /* 0x000fe200078e0a00 */
[C---:B------:R-:W-:Y:S01]  /*0af0*/  LOP3.LUT R22, R11.reuse, 0x28, RZ, 0xfc, !PT ;  /* 0x000000280b167812 */ /* 0x040fe200078efcff */
[----:B------:R-:W-:Y:S01]  /*0b00*/  IMAD.MOV R7, RZ, RZ, -R7 ;  /* 0x000000ffff077224 */ /* 0x000fe200078e0a07 */
[----:B------:R-:W-:Y:S01]  /*0b10*/  LOP3.LUT R26, R11, 0x58, RZ, 0xfc, !PT ;  /* 0x000000580b1a7812 */ /* 0x000fe200078efcff */
[C---:B------:R-:W-:Y:S01]  /*0b20*/  IMAD R13, R4.reuse, R13, R15 ;  /* 0x0000000d040d7224 */ /* 0x040fe200078e020f */
[----:B------:R-:W-:Y:S01]  /*0b30*/  IABS R33, R22 ;  /* 0x0000001600217213 */ /* 0x000fe20000000000 */
[----:B------:R-:W-:Y:S01]  /*0b40*/  IMAD R15, R4, R7, R17 ;  /* 0x00000007040f7224 */ /* 0x000fe200078e0211 */
[----:B------:R-:W-:Y:S01]  /*0b50*/  IABS R55, R26 ;  /* 0x0000001a00377213 */ /* 0x000fe20000000000 */
[----:B------:R-:W-:Y:S01]  /*0b60*/  IMAD.HI.U32 R8, R12, R19, RZ ;  /* 0x000000130c087227 */ /* 0x000fe200078e00ff */
[----:B------:R-:W-:-:S02]  /*0b70*/  ISETP.GT.U32.AND P2, PT, R4, R13, PT ;  /* 0x0000000d0400720c */ /* 0x000fc40003f44070 */
[C---:B------:R-:W-:Y:S01]  /*0b80*/  ISETP.GT.U32.AND P1, PT, R4.reuse, R15, PT ;  /* 0x0000000f0400720c */ /* 0x040fe20003f24070 */
[----:B------:R-:W-:Y:S01]  /*0b90*/  IMAD.MOV R14, RZ, RZ, -R8 ;  /* 0x000000ffff0e7224 */ /* 0x000fe200078e0a08 */
[C---:B------:R-:W-:Y:S01]  /*0ba0*/  LOP3.LUT R28, R11.reuse, 0x5c, RZ, 0xfc, !PT ;  /* 0x0000005c0b1c7812 */ /* 0x040fe200078efcff */
[----:B------:R-:W-:Y:S01]  /*0bb0*/  IMAD.MOV R8, RZ, RZ, -R20 ;  /* 0x000000ffff087224 */ /* 0x000fe200078e0a14 */
[----:B------:R-:W-:Y:S01]  /*0bc0*/  LOP3.LUT R30, R11, 0x60, RZ, 0xfc, !PT ;  /* 0x000000600b1e7812 */ /* 0x000fe200078efcff */
[----:B--2---:R-:W-:Y:S01]  /*0bd0*/  IMAD.MOV R20, RZ, RZ, -R9 ;  /* 0x000000ffff147224 */ /* 0x004fe200078e0a09 */
[----:B------:R-:W-:Y:S01]  /*0be0*/  IABS R57, R28 ;  /* 0x0000001c00397213 */ /* 0x000fe20000000000 */
[C---:B------:R-:W-:Y:S01]  /*0bf0*/  IMAD R19, R4.reuse, R14, R19 ;  /* 0x0000000e04137224 */ /* 0x040fe200078e0213 */
[----:B------:R-:W-:Y:S01]  /*0c00*/  IABS R59, R30 ;  /* 0x0000001e003b7213 */ /* 0x000fe20000000000 */
[----:B------:R-:W-:Y:S01]  /*0c10*/  IMAD R0, R21, R8, R18 ;  /* 0x0000000815007224 */ /* 0x000fe200078e0212 */
[----:B------:R-:W-:Y:S01]  /*0c20*/  LOP3.LUT R18, R11, 0x8, RZ, 0xfc, !PT ;  /* 0x000000080b127812 */ /* 0x000fe200078efcff */
[----:B------:R-:W-:Y:S01]  /*0c30*/  IMAD.MOV.U32 R8, RZ, RZ, R20 ;  /* 0x000000ffff087224 */ /* 0x000fe200078e0014 */
[----:B------:R-:W-:Y:S01]  /*0c40*/  ISETP.GT.U32.AND P3, PT, R4, R19, PT ;  /* 0x000000130400720c */ /* 0x000fe20003f64070 */
[--C-:B------:R-:W-:Y:S01]  /*0c50*/  @!P1 IMAD.IADD R15, R15, 0x1, -R4.reuse ;  /* 0x000000010f0f9824 */ /* 0x100fe200078e0a04 */
[----:B------:R-:W-:Y:S01]  /*0c60*/  LOP3.LUT R20, R11, 0xc, RZ, 0xfc, !PT ;  /* 0x0000000c0b147812 */ /* 0x000fe200078efcff */
[----:B------:R-:W-:Y:S01]  /*0c70*/  IMAD R7, R8, R5, RZ ;  /* 0x0000000508077224 */ /* 0x000fe200078e02ff */
[----:B------:R-:W-:Y:S01]  /*0c80*/  IABS R14, R18 ;  /* 0x00000012000e7213 */ /* 0x000fe20000000000 */
[----:B------:R-:W-:Y:S01]  /*0c90*/  IMAD.MOV.U32 R8, RZ, RZ, RZ ;  /* 0x000000ffff087224 */ /* 0x000fe200078e00ff */
[----:B------:R-:W-:Y:S01]  /*0ca0*/  IABS R17, R20 ;  /* 0x0000001400117213 */ /* 0x000fe20000000000 */
[----:B------:R-:W-:Y:S01]  /*0cb0*/  @!P2 IMAD.IADD R13, R13, 0x1, -R4 ;  /* 0x000000010d0da824 */ /* 0x000fe200078e0a04 */
[----:B------:R-:W-:Y:S01]  /*0cc0*/  ISETP.GT.U32.AND P6, PT, R4, R15, PT ;  /* 0x0000000f0400720c */ /* 0x000fe20003fc4070 */
[----:B------:R-:W-:Y:S01]  /*0cd0*/  IMAD.HI.U32 R8, R9, R7, R8 ;  /* 0x0000000709087227 */ /* 0x000fe200078e0008 */
[----:B------:R-:W-:-:S02]  /*0ce0*/  ISETP.GE.AND P2, PT, R18, RZ, PT ;  /* 0x000000ff1200720c */ /* 0x000fc40003f46270 */
[C---:B------:R-:W-:Y:S01]  /*0cf0*/  LOP3.LUT R18, R11.reuse, 0x18, RZ, 0xfc, !PT ;  /* 0x000000180b127812 */ /* 0x040fe200078efcff */
[----:B------:R-:W-:Y:S01]  /*0d00*/  IMAD.MOV.U32 R9, RZ, RZ, R14 ;  /* 0x000000ffff097224 */ /* 0x000fe200078e000e */
[----:B------:R-:W-:Y:S01]  /*0d10*/  ISETP.GE.AND P4, PT, R20, RZ, PT ;  /* 0x000000ff1400720c */ /* 0x000fe20003f86270 */
[----:B------:R-:W-:Y:S01]  /*0d20*/  IMAD.HI.U32 R14, R12, R17, RZ ;  /* 0x000000110c0e7227 */ /* 0x000fe200078e00ff */
[----:B------:R-:W-:Y:S02]  /*0d30*/  IABS R25, R18 ;  /* 0x0000001200197213 */ /* 0x000fe40000000000 */
[----:B------:R-:W-:Y:S01]  /*0d40*/  LOP3.LUT R20, R11, 0x1c, RZ, 0xfc, !PT ;  /* 0x0000001c0b147812 */ /* 0x000fe200078efcff */
[----:B------:R-:W-:Y:S01]  /*0d50*/  @!P3 IMAD.IADD R19, R19, 0x1, -R4 ;  /* 0x000000011313b824 */ /* 0x000fe200078e0a04 */
[----:B------:R-:W-:Y:S01]  /*0d60*/  ISETP.GT.U32.AND P3, PT, R4, R13, PT ;  /* 0x0000000d0400720c */ /* 0x000fe20003f64070 */
[----:B------:R-:W-:Y:S01]  /*0d70*/  IMAD.MOV R14, RZ, RZ, -R14 ;  /* 0x000000ffff0e7224 */ /* 0x000fe200078e0a0e */
[----:B------:R-:W-:Y:S01]  /*0d80*/  IABS R27, R20 ;  /* 0x00000014001b7213 */ /* 0x000fe20000000000 */
[----:B------:R-:W-:Y:S01]  /*0d90*/  IMAD.IADD R7, R16, 0x1, R0 ;  /* 0x0000000110077824 */ /* 0x000fe200078e0200 */
[C---:B------:R-:W-:Y:S01]  /*0da0*/  ISETP.GT.U32.AND P5, PT, R4.reuse, R19, PT ;  /* 0x000000130400720c */ /* 0x040fe20003fa4070 */
[----:B------:R-:W-:Y:S01]  /*0db0*/  IMAD R17, R4, R14, R17 ;  /* 0x0000000e04117224 */ /* 0x000fe200078e0211 */
[C---:B------:R-:W-:Y:S01]  /*0dc0*/  LOP3.LUT R16, R11.reuse, 0x10, RZ, 0xfc, !PT ;  /* 0x000000100b107812 */ /* 0x040fe200078efcff */
[----:B------:R-:W-:Y:S01]  /*0dd0*/  IMAD.HI.U32 R0, R12, R9, RZ ;  /* 0x000000090c007227 */ /* 0x000fe200078e00ff */
[----:B------:R-:W-:-:S02]  /*0de0*/  LOP3.LUT R32, R11, 0x64, RZ, 0xfc, !PT ;  /* 0x000000640b207812 */ /* 0x000fc400078efcff */
[----:B------:R-:W-:Y:S01]  /*0df0*/  IABS R21, R16 ;  /* 0x0000001000157213 */ /* 0x000fe20000000000 */
[----:B------:R-:W-:Y:S01]  /*0e00*/  @!P6 IMAD.IADD R15, R15, 0x1, -R4 ;  /* 0x000000010f0fe824 */ /* 0x000fe200078e0a04 */
[----:B------:R-:W-:Y:S01]  /*0e10*/  ISETP.GT.U32.AND P6, PT, R4, R17, PT ;  /* 0x000000110400720c */ /* 0x000fe20003fc4070 */
[----:B------:R-:W-:Y:S01]  /*0e20*/  IMAD.MOV R0, RZ, RZ, -R0 ;  /* 0x000000ffff007224 */ /* 0x000fe200078e0a00 */
[----:B------:R-:W-:Y:S01]  /*0e30*/  ISETP.GE.AND P1, PT, R16, RZ, PT ;  /* 0x000000ff1000720c */ /* 0x000fe20003f26270 */
[--C-:B------:R-:W-:Y:S01]  /*0e40*/  @!P3 IMAD.IADD R13, R13, 0x1, -R4.reuse ;  /* 0x000000010d0db824 */ /* 0x100fe200078e0a04 */
[C---:B------:R-:W-:Y:S01]  /*0e50*/  ISETP.GE.AND P3, PT, R11.reuse, RZ, PT ;  /* 0x000000ff0b00720c */ /* 0x040fe20003f66270 */
[----:B------:R-:W-:Y:S01]  /*0e60*/  IMAD R9, R4, R0, R9 ;  /* 0x0000000004097224 */ /* 0x000fe200078e0209 */
[----:B------:R-:W-:Y:S01]  /*0e70*/  LOP3.LUT R16, R11, 0x14, RZ, 0xfc, !PT ;  /* 0x000000140b107812 */ /* 0x000fe200078efcff */
[----:B------:R-:W-:Y:S01]  /*0e80*/  @!P5 IMAD.IADD R19, R19, 0x1, -R4 ;  /* 0x000000011313d824 */ /* 0x000fe200078e0a04 */
[----:B------:R-:W-:Y:S01]  /*0e90*/  IABS R61, R32 ;  /* 0x00000020003d7213 */ /* 0x000fe20000000000 */
[----:B------:R-:W-:Y:S01]  /*0ea0*/  IMAD.HI.U32 R0, R12, R21, RZ ;  /* 0x000000150c007227 */ /* 0x000fe200078e00ff */
[----:B------:R-:W-:-:S02]  /*0eb0*/  ISETP.GT.U32.AND P5, PT, R4, R9, PT ;  /* 0x000000090400720c */ /* 0x000fc40003fa4070 */
[----:B------:R-:W-:Y:S01]  /*0ec0*/  IABS R23, R16 ;  /* 0x0000001000177213 */ /* 0x000fe20000000000 */
[----:B------:R-:W-:Y:S01]  /*0ed0*/  @!P6 IMAD.IADD R17, R17, 0x1, -R4 ;  /* 0x000000011111e824 */ /* 0x000fe200078e0a04 */
[C---:B------:R-:W-:Y:S01]  /*0ee0*/  LOP3.LUT R36, R11.reuse, 0x6c, RZ, 0xfc, !PT ;  /* 0x0000006c0b247812 */ /* 0x040fe200078efcff */
[----:B------:R-:W-:Y:S01]  /*0ef0*/  IMAD.HI.U32 R14, R12, R25, RZ ;  /* 0x000000190c0e7227 */ /* 0x000fe200078e00ff */
[C---:B------:R-:W-:Y:S02]  /*0f00*/  LOP3.LUT R34, R11.reuse, 0x68, RZ, 0xfc, !PT ;  /* 0x000000680b227812 */ /* 0x040fe400078efcff */
[----:B------:R-:W-:Y:S01]  /*0f10*/  ISETP.GT.U32.AND P6, PT, R4, R17, PT ;  /* 0x000000110400720c */ /* 0x000fe20003fc4070 */
[----:B------:R-:W-:Y:S01]  /*0f20*/  IMAD.MOV R0, RZ, RZ, -R0 ;  /* 0x000000ffff007224 */ /* 0x000fe200078e0a00 */
[----:B------:R-:W-:Y:S01]  /*0f30*/  IABS R65, R36 ;  /* 0x0000002400417213 */ /* 0x000fe20000000000 */
[----:B------:R-:W-:Y:S01]  /*0f40*/  IMAD.MOV R14, RZ, RZ, -R14 ;  /* 0x000000ffff0e7224 */ /* 0x000fe200078e0a0e */
[----:B------:R-:W-:Y:S01]  /*0f50*/  LOP3.LUT R38, R11, 0x70, RZ, 0xfc, !PT ;  /* 0x000000700b267812 */ /* 0x000fe200078efcff */
[----:B------:R-:W-:Y:S01]  /*0f60*/  @!P5 IMAD.IADD R9, R9, 0x1, -R4 ;  /* 0x000000010909d824 */ /* 0x000fe200078e0a04 */
[----:B------:R-:W-:Y:S01]  /*0f70*/  ISETP.GE.AND P5, PT, R24, RZ, PT ;  /* 0x000000ff1800720c */ /* 0x000fe20003fa6270 */
[----:B------:R-:W-:Y:S01]  /*0f80*/  @!P3 IMAD.MOV R13, RZ, RZ, -R13 ;  /* 0x000000ffff0db224 */ /* 0x000fe200078e0a0d */
[C---:B------:R-:W-:Y:S01]  /*0f90*/  LOP3.LUT R24, R11.reuse, 0x54, RZ, 0xfc, !PT ;  /* 0x000000540b187812 */ /* 0x040fe200078efcff */
[C---:B------:R-:W-:Y:S01]  /*0fa0*/  IMAD R21, R4.reuse, R0, R21 ;  /* 0x0000000004157224 */ /* 0x040fe200078e0215 */
[C---:B------:R-:W-:Y:S01]  /*0fb0*/  ISETP.GT.U32.AND P3, PT, R4.reuse, R9, PT ;  /* 0x000000090400720c */ /* 0x040fe20003f64070 */
[----:B------:R-:W-:Y:S01]  /*0fc0*/  IMAD R25, R4, R14, R25 ;  /* 0x0000000e04197224 */ /* 0x000fe200078e0219 */
[----:B------:R-:W-:Y:S01]  /*0fd0*/  IABS R53, R24 ;  /* 0x0000001800357213 */ /* 0x000fe20000000000 */
[----:B------:R-:W-:Y:S01]  /*0fe0*/  IMAD.HI.U32 R0, R12, R23, RZ ;  /* 0x000000170c007227 */ /* 0x000fe200078e00ff */
[----:B------:R-:W-:-:S02]  /*0ff0*/  LOP3.LUT R40, R11, 0x74, RZ, 0xfc, !PT ;  /* 0x000000740b287812 */ /* 0x000fc400078efcff */
[----:B------:R-:W-:Y:S01]  /*1000*/  IABS R63, R34 ;  /* 0x00000022003f7213 */ /* 0x000fe20000000000 */
[----:B------:R-:W-:Y:S01]  /*1010*/  @!P6 IMAD.IADD R17, R17, 0x1, -R4 ;  /* 0x000000011111e824 */ /* 0x000fe200078e0a04 */
[----:B------:R-:W-:Y:S01]  /*1020*/  ISETP.GT.U32.AND P6, PT, R4, R25, PT ;  /* 0x000000190400720c */ /* 0x000fe20003fc4070 */
[----:B------:R-:W-:Y:S01]  /*1030*/  IMAD.MOV R0, RZ, RZ, -R0 ;  /* 0x000000ffff007224 */ /* 0x000fe200078e0a00 */
[----:B------:R-:W-:Y:S01]  /*1040*/  IABS R67, R38 ;  /* 0x0000002600437213 */ /* 0x000fe20000000000 */
[----:B------:R-:W-:Y:S01]  /*1050*/  @!P0 IMAD.MOV R15, RZ, RZ, -R15 ;  /* 0x000000ffff0f8224 */ /* 0x000fe200078e0a0f */
[----:B------:R-:W-:Y:S01]  /*1060*/  ISETP.GE.AND P0, PT, R16, RZ, PT ;  /* 0x000000ff1000720c */ /* 0x000fe20003f06270 */
[----:B------:R-:W-:Y:S01]  /*1070*/  IMAD R23, R4, R0, R23 ;  /* 0x0000000004177224 */ /* 0x000fe200078e0217 */
[----:B------:R-:W-:Y:S01]  /*1080*/  LOP3.LUT R16, R11, 0x20, RZ, 0xfc, !PT ;  /* 0x000000200b107812 */ /* 0x000fe200078efcff */
[----:B------:R-:W-:Y:S01]  /*1090*/  @!P3 IMAD.IADD R9, R9, 0x1, -R4 ;  /* 0x000000010909b824 */ /* 0x000fe200078e0a04 */
[----:B------:R-:W-:Y:S01]  /*10a0*/  IABS R69, R40 ;  /* 0x0000002800457213 */ /* 0x000fe20000000000 */
[----:B------:R-:W-:Y:S01]  /*10b0*/  IMAD.HI.U32 R0, R12, R27, RZ ;  /* 0x0000001b0c007227 */ /* 0x000fe200078e00ff */
[----:B------:R-:W-:-:S02]  /*10c0*/  ISETP.GT.U32.AND P3, PT, R4, R23, PT ;  /* 0x000000170400720c */ /* 0x000fc40003f64070 */
[----:B------:R-:W-:Y:S01]  /*10d0*/  IABS R29, R16 ;  /* 0x00000010001d7213 */ /* 0x000fe20000000000 */
[----:B------:R-:W-:Y:S02]  /*10e0*/  @!P6 IMAD.IADD R25, R25, 0x1, -R4 ;  /* 0x000000011919e824 */ /* 0x000fe400078e0a04 */
[----:B------:R-:W-:Y:S02]  /*10f0*/  IMAD.MOV R0, RZ, RZ, -R0 ;  /* 0x000000ffff007224 */ /* 0x000fe400078e0a00 */
[----:B------:R-:W-:Y:S01]  /*1100*/  @!P5 IMAD.MOV R19, RZ, RZ, -R19 ;  /* 0x000000ffff13d224 */ /* 0x000fe200078e0a13 */
[C---:B------:R-:W-:Y:S01]  /*1110*/  ISETP.GT.U32.AND P5, PT, R4.reuse, R21, PT ;  /* 0x000000150400720c */ /* 0x040fe20003fa4070 */
[C---:B------:R-:W-:Y:S01]  /*1120*/  IMAD R27, R4.reuse, R0, R27 ;  /* 0x00000000041b7224 */ /* 0x040fe200078e021b */
[----:B------:R-:W-:Y:S01]  /*1130*/  ISETP.GT.U32.AND P6, PT, R4, R25, PT ;  /* 0x000000190400720c */ /* 0x000fe20003fc4070 */
[----:B------:R-:W-:-:S04]  /*1140*/  IMAD.HI.U32 R0, R12, R29, RZ ;  /* 0x0000001d0c007227 */ /* 0x000fc800078e00ff */
[----:B------:R-:W-:Y:S02]  /*1150*/  @!P3 IMAD.IADD R23, R23, 0x1, -R4 ;  /* 0x000000011717b824 */ /* 0x000fe400078e0a04 */
[----:B------:R-:W-:Y:S02]  /*1160*/  IMAD.MOV R0, RZ, RZ, -R0 ;  /* 0x000000ffff007224 */ /* 0x000fe400078e0a00 */
[----:B------:R-:W-:Y:S01]  /*1170*/  @!P2 IMAD.MOV R9, RZ, RZ, -R9 ;  /* 0x000000ffff09a224 */ /* 0x000fe200078e0a09 */
[C---:B------:R-:W-:Y:S01]  /*1180*/  ISETP.GT.U32.AND P2, PT, R4.reuse, R23, PT ;  /* 0x000000170400720c */ /* 0x040fe20003f44070 */
[----:B------:R-:W-:Y:S02]  /*1190*/  IMAD R29, R4, R0, R29 ;  /* 0x00000000041d7224 */ /* 0x000fe400078e021d */
[--C-:B------:R-:W-:Y:S01]  /*11a0*/  @!P5 IMAD.IADD R21, R21, 0x1, -R4.reuse ;  /* 0x000000011515d824 */ /* 0x100fe200078e0a04 */
[----:B------:R-:W-:Y:S01]  /*11b0*/  ISETP.GE.AND P5, PT, R18, RZ, PT ;  /* 0x000000ff1200720c */ /* 0x000fe20003fa6270 */
[----:B------:R-:W-:Y:S01]  /*11c0*/  @!P6 IMAD.IADD R25, R25, 0x1, -R4 ;  /* 0x000000011919e824 */ /* 0x000fe200078e0a04 */
[----:B------:R-:W-:Y:S01]  /*11d0*/  ISETP.GT.U32.AND P6, PT, R4, R29, PT ;  /* 0x0000001d0400720c */ /* 0x000fe20003fc4070 */
[----:B------:R-:W-:Y:S01]  /*11e0*/  @!P4 IMAD.MOV R17, RZ, RZ, -R17 ;  /* 0x000000ffff11c224 */ /* 0x000fe200078e0a11 */
[----:B------:R-:W-:Y:S01]  /*11f0*/  LOP3.LUT R18, R11, 0x24, RZ, 0xfc, !PT ;  /* 0x000000240b127812 */ /* 0x000fe200078efcff */
[----:B------:R-:W-:Y:S01]  /*1200*/  IMAD.HI.U32 R14, R12, R33, RZ ;  /* 0x000000210c0e7227 */ /* 0x000fe200078e00ff */
[----:B------:R-:W-:-:S02]  /*1210*/  ISETP.GT.U32.AND P3, PT, R4, R21, PT ;  /* 0x000000150400720c */ /* 0x000fc40003f64070 */
[----:B------:R-:W-:Y:S01]  /*1220*/  IABS R31, R18 ;  /* 0x00000012001f7213 */ /* 0x000fe20000000000 */
[----:B------:R-:W-:Y:S01]  /*1230*/  @!P2 IMAD.IADD R23, R23, 0x1, -R4 ;  /* 0x000000011717a824 */ /* 0x000fe200078e0a04 */
[----:B------:R-:W-:Y:S01]  /*1240*/  ISETP.GE.AND P2, PT, R16, RZ, PT ;  /* 0x000000ff1000720c */ /* 0x000fe20003f46270 */
[----:B------:R-:W-:Y:S01]  /*1250*/  IMAD.MOV R14, RZ, RZ, -R14 ;  /* 0x000000ffff0e7224 */ /* 0x000fe200078e0a0e */
[----:B------:R-:W-:Y:S01]  /*1260*/  LOP3.LUT R16, R11, 0x2c, RZ, 0xfc, !PT ;  /* 0x0000002c0b107812 */ /* 0x000fe200078efcff */
[----:B------:R-:W-:Y:S01]  /*1270*/  IMAD.HI.U32 R0, R12, R31, RZ ;  /* 0x0000001f0c007227 */ /* 0x000fe200078e00ff */
[----:B------:R-:W-:Y:S02]  /*1280*/  ISETP.GT.U32.AND P4, PT, R4, R27, PT ;  /* 0x0000001b0400720c */ /* 0x000fe40003f84070 */
[----:B------:R-:W-:Y:S01]  /*1290*/  IABS R35, R16 ;  /* 0x0000001000237213 */ /* 0x000fe20000000000 */
[----:B------:R-:W-:Y:S02]  /*12a0*/  @!P6 IMAD.IADD R29, R29, 0x1, -R4 ;  /* 0x000000011d1de824 */ /* 0x000fe400078e0a04 */
[----:B------:R-:W-:-:S02]  /*12b0*/  IMAD.MOV R0, RZ, RZ, -R0 ;  /* 0x000000ffff007224 */ /* 0x000fc400078e0a00 */
[----:B------:R-:W-:Y:S01]  /*12c0*/  @!P0 IMAD.MOV R23, RZ, RZ, -R23 ;  /* 0x000000ffff178224 */ /* 0x000fe200078e0a17 */
[C---:B------:R-:W-:Y:S01]  /*12d0*/  ISETP.GT.U32.AND P6, PT, R4.reuse, R29, PT ;  /* 0x0000001d0400720c */ /* 0x040fe20003fc4070 */
[----:B------:R-:W-:Y:S02]  /*12e0*/  IMAD R31, R4, R0, R31 ;  /* 0x00000000041f7224 */ /* 0x000fe400078e021f */
[----:B------:R-:W-:-:S03]  /*12f0*/  IMAD.HI.U32 R0, R12, R35, RZ ;  /* 0x000000230c007227 */ /* 0x000fc600078e00ff */
[----:B------:R-:W-:Y:S01]  /*1300*/  ISETP.GT.U32.AND P0, PT, R4, R31, PT ;  /* 0x0000001f0400720c */ /* 0x000fe20003f04070 */
[----:B------:R-:W-:Y:S02]  /*1310*/  IMAD.MOV R0, RZ, RZ, -R0 ;  /* 0x000000ffff007224 */ /* 0x000fe400078e0a00 */
[--C-:B------:R-:W-:Y:S01]  /*1320*/  @!P3 IMAD.IADD R21, R21, 0x1, -R4.reuse ;  /* 0x000000011515b824 */ /* 0x100fe200078e0a04 */
[----:B------:R-:W-:Y:S01]  /*1330*/  ISETP.GE.AND P3, PT, R20, RZ, PT ;  /* 0x000000ff1400720c */ /* 0x000fe20003f66270 */
[--C-:B------:R-:W-:Y:S01]  /*1340*/  @!P4 IMAD.IADD R27, R27, 0x1, -R4.reuse ;  /* 0x000000011b1bc824 */ /* 0x100fe200078e0a04 */
[----:B------:R-:W-:Y:S01]  /*1350*/  ISETP.GE.AND P4, PT, R18, RZ, PT ;  /* 0x000000ff1200720c */ /* 0x000fe20003f86270 */
[C---:B------:R-:W-:Y:S01]  /*1360*/  IMAD R35, R4.reuse, R0, R35 ;  /* 0x0000000004237224 */ /* 0x040fe200078e0223 */
[----:B------:R-:W-:Y:S01]  /*1370*/  LOP3.LUT R18, R11, 0x30, RZ, 0xfc, !PT ;  /* 0x000000300b127812 */ /* 0x000fe200078efcff */
[----:B------:R-:W-:Y:S01]  /*1380*/  @!P1 IMAD.MOV R21, RZ, RZ, -R21 ;  /* 0x000000ffff159224 */ /* 0x000fe200078e0a15 */
[C---:B------:R-:W-:Y:S01]  /*1390*/  ISETP.GT.U32.AND P1, PT, R4.reuse, R27, PT ;  /* 0x0000001b0400720c */ /* 0x040fe20003f24070 */
[--C-:B------:R-:W-:Y:S01]  /*13a0*/  @!P6 IMAD.IADD R29, R29, 0x1, -R4.reuse ;  /* 0x000000011d1de824 */ /* 0x100fe200078e0a04 */
[C---:B------:R-:W-:Y:S01]  /*13b0*/  ISETP.GT.U32.AND P6, PT, R4.reuse, R35, PT ;  /* 0x000000230400720c */ /* 0x040fe20003fc4070 */
[C---:B------:R-:W-:Y:S01]  /*13c0*/  IMAD R33, R4.reuse, R14, R33 ;  /* 0x0000000e04217224 */ /* 0x040fe200078e0221 */
[----:B------:R-:W-:Y:S01]  /*13d0*/  IABS R37, R18 ;  /* 0x0000001200257213 */ /* 0x000fe20000000000 */
[----:B------:R-:W-:Y:S01]  /*13e0*/  @!P5 IMAD.MOV R25, RZ, RZ, -R25 ;  /* 0x000000ffff19d224 */ /* 0x000fe200078e0a19 */
[----:B------:R-:W-:Y:S01]  /*13f0*/  LOP3.LUT R20, R11, 0x34, RZ, 0xfc, !PT ;  /* 0x000000340b147812 */ /* 0x000fe200078efcff */
[----:B------:R-:W-:Y:S01]  /*1400*/  @!P0 IMAD.IADD R31, R31, 0x1, -R4 ;  /* 0x000000011f1f8824 */ /* 0x000fe200078e0a04 */
[----:B------:R-:W-:Y:S01]  /*1410*/  ISETP.GT.U32.AND P5, PT, R4, R33, PT ;  /* 0x000000210400720c */ /* 0x000fe20003fa4070 */
[----:B------:R-:W-:Y:S01]  /*1420*/  IMAD.HI.U32 R0, R12, R37, RZ ;  /* 0x000000250c007227 */ /* 0x000fe200078e00ff */
[----:B------:R-:W-:-:S02]  /*1430*/  IABS R39, R20 ;  /* 0x0000001400277213 */ /* 0x000fc40000000000 */
[----:B------:R-:W-:Y:S01]  /*1440*/  ISETP.GT.U32.AND P0, PT, R4, R31, PT ;  /* 0x0000001f0400720c */ /* 0x000fe20003f04070 */
[--C-:B------:R-:W-:Y:S01]  /*1450*/  @!P1 IMAD.IADD R27, R27, 0x1, -R4.reuse ;  /* 0x000000011b1b9824 */ /* 0x100fe200078e0a04 */
[----:B------:R-:W-:Y:S01]  /*1460*/  ISETP.GE.AND P1, PT, R22, RZ, PT ;  /* 0x000000ff1600720c */ /* 0x000fe20003f26270 */
[----:B------:R-:W-:Y:S01]  /*1470*/  @!P6 IMAD.IADD R35, R35, 0x1, -R4 ;  /* 0x000000012323e824 */ /* 0x000fe200078e0a04 */
[----:B------:R-:W-:Y:S01]  /*1480*/  LOP3.LUT R22, R11, 0x38, RZ, 0xfc, !PT ;  /* 0x000000380b167812 */ /* 0x000fe200078efcff */
[----:B------:R-:W-:Y:S02]  /*1490*/  IMAD.MOV R0, RZ, RZ, -R0 ;  /* 0x000000ffff007224 */ /* 0x000fe400078e0a00 */
[----:B------:R-:W-:Y:S01]  /*14a0*/  IMAD.HI.U32 R14, R12, R39, RZ ;  /* 0x000000270c0e7227 */ /* 0x000fe200078e00ff */
[----:B------:R-:W-:Y:S02]  /*14b0*/  IABS R41, R22 ;  /* 0x0000001600297213 */ /* 0x000fe40000000000 */
[----:B------:R-:W-:Y:S01]  /*14c0*/  ISETP.GT.U32.AND P6, PT, R4, R35, PT ;  /* 0x000000230400720c */ /* 0x000fe20003fc4070 */
[----:B------:R-:W-:Y:S01]  /*14d0*/  @!P5 IMAD.IADD R33, R33, 0x1, -R4 ;  /* 0x000000012121d824 */ /* 0x000fe200078e0a04 */
[----:B------:R-:W-:Y:S01]  /*14e0*/  ISETP.GE.AND P5, PT, R16, RZ, PT ;  /* 0x000000ff1000720c */ /* 0x000fe20003fa6270 */
[----:B------:R-:W-:Y:S01]  /*14f0*/  IMAD R37, R4, R0, R37 ;  /* 0x0000000004257224 */ /* 0x000fe200078e0225 */
[----:B------:R-:W-:Y:S01]  /*1500*/  LOP3.LUT R16, R11, 0x40, RZ, 0xfc, !PT ;  /* 0x000000400b107812 */ /* 0x000fe200078efcff */
[----:B------:R-:W-:-:S03]  /*1510*/  IMAD.HI.U32 R0, R12, R41, RZ ;  /* 0x000000290c007227 */ /* 0x000fc600078e00ff */
[----:B------:R-:W-:Y:S01]  /*1520*/  IABS R47, R16 ;  /* 0x00000010002f7213 */ /* 0x000fe20000000000 */
[----:B------:R-:W-:Y:S01]  /*1530*/  @!P0 IMAD.IADD R31, R31, 0x1, -R4 ;  /* 0x000000011f1f8824 */ /* 0x000fe200078e0a04 */
[----:B------:R-:W-:Y:S01]  /*1540*/  ISETP.GT.U32.AND P0, PT, R4, R37, PT ;  /* 0x000000250400720c */ /* 0x000fe20003f04070 */
[----:B------:R-:W-:Y:S02]  /*1550*/  IMAD.MOV R0, RZ, RZ, -R0 ;  /* 0x000000ffff007224 */ /* 0x000fe400078e0a00 */
[----:B------:R-:W-:Y:S02]  /*1560*/  IMAD.MOV R14, RZ, RZ, -R14 ;  /* 0x000000ffff0e7224 */ /* 0x000fe400078e0a0e */
[--C-:B------:R-:W-:Y:S01]  /*1570*/  @!P6 IMAD.IADD R35, R35, 0x1, -R4.reuse ;  /* 0x000000012323e824 */ /* 0x100fe200078e0a04 */
[----:B------:R-:W-:Y:S01]  /*1580*/  ISETP.GE.AND P6, PT, R22, RZ, PT ;  /* 0x000000ff1600720c */ /* 0x000fe20003fc6270 */
[C---:B------:R-:W-:Y:S01]  /*1590*/  IMAD R41, R4.reuse, R0, R41 ;  /* 0x0000000004297224 */ /* 0x040fe200078e0229 */
[C---:B------:R-:W-:Y:S01]  /*15a0*/  LOP3.LUT R22, R11.reuse, 0x50, RZ, 0xfc, !PT ;  /* 0x000000500b167812 */ /* 0x040fe200078efcff */
[C---:B------:R-:W-:Y:S01]  /*15b0*/  IMAD R39, R4.reuse, R14, R39 ;  /* 0x0000000e04277224 */ /* 0x040fe200078e0227 */
[----:B------:R-:W-:Y:S01]  /*15c0*/  LOP3.LUT R14, R11, 0x3c, RZ, 0xfc, !PT ;  /* 0x0000003c0b0e7812 */ /* 0x000fe200078efcff */
[----:B------:R-:W-:Y:S01]  /*15d0*/  @!P5 IMAD.MOV R35, RZ, RZ, -R35 ;  /* 0x000000ffff23d224 */ /* 0x000fe200078e0a23 */
[C---:B------:R-:W-:Y:S01]  /*15e0*/  ISETP.GT.U32.AND P5, PT, R4.reuse, R41, PT ;  /* 0x000000290400720c */ /* 0x040fe20003fa4070 */
[----:B------:R-:W-:Y:S01]  /*15f0*/  @!P4 IMAD.MOV R31, RZ, RZ, -R31 ;  /* 0x000000ffff1fc224 */ /* 0x000fe200078e0a1f */
[C---:B------:R-:W-:Y:S01]  /*1600*/  ISETP.GT.U32.AND P4, PT, R4.reuse, R39, PT ;  /* 0x000000270400720c */ /* 0x040fe20003f84070 */
[----:B------:R-:W-:Y:S01]  /*1610*/  @!P0 IMAD.IADD R37, R37, 0x1, -R4 ;  /* 0x0000000125258824 */ /* 0x000fe200078e0a04 */
[----:B------:R-:W-:Y:S01]  /*1620*/  IABS R45, R14 ;  /* 0x0000000e002d7213 */ /* 0x000fe20000000000 */
[----:B------:R-:W-:Y:S01]  /*1630*/  @!P3 IMAD.MOV R27, RZ, RZ, -R27 ;  /* 0x000000ffff1bb224 */ /* 0x000fe200078e0a1b */
[C---:B------:R-:W-:Y:S01]  /*1640*/  ISETP.GT.U32.AND P3, PT, R4.reuse, R33, PT ;  /* 0x000000210400720c */ /* 0x040fe20003f64070 */
[----:B------:R-:W-:Y:S01]  /*1650*/  IMAD.SHL.U32 R0, R3, 0x10, RZ ;  /* 0x0000001003007824 */ /* 0x000fe200078e00ff */
[----:B------:R-:W-:Y:S01]  /*1660*/  ISETP.GT.U32.AND P0, PT, R4, R37, PT ;  /* 0x000000250400720c */ /* 0x000fe20003f04070 */
[----:B------:R-:W-:Y:S01]  /*1670*/  IMAD R156, R7, 0x80, R10 ;  /* 0x00000080079c7824 */ /* 0x000fe200078e020a */
[----:B------:R-:W-:Y:S01]  /*1680*/  IABS R51, R22 ;  /* 0x0000001600337213 */ /* 0x000fe20000000000 */
[----:B------:R-:W-:Y:S01]  /*1690*/  @!P2 IMAD.MOV R29, RZ, RZ, -R29 ;  /* 0x000000ffff1da224 */ /* 0x000fe200078e0a1d */
[----:B------:R-:W-:Y:S01]  /*16a0*/  LOP3.LUT R43, R0, 0x70, RZ, 0xc0, !PT ;  /* 0x00000070002b7812 */ /* 0x000fe200078ec0ff */
[--C-:B------:R-:W-:Y:S01]  /*16b0*/  @!P5 IMAD.IADD R41, R41, 0x1, -R4.reuse ;  /* 0x000000012929d824 */ /* 0x100fe200078e0a04 */
[----:B------:R-:W-:Y:S01]  /*16c0*/  ISETP.GE.AND P2, PT, R18, RZ, PT ;  /* 0x000000ff1200720c */ /* 0x000fe20003f46270 */
[--C-:B------:R-:W-:Y:S01]  /*16d0*/  @!P4 IMAD.IADD R39, R39, 0x1, -R4.reuse ;  /* 0x000000012727c824 */ /* 0x100fe200078e0a04 */
[----:B------:R-:W-:Y:S01]  /*16e0*/  ISETP.GE.AND P4, PT, R14, RZ, PT ;  /* 0x000000ff0e00720c */ /* 0x000fe20003f86270 */
[----:B------:R-:W-:Y:S01]  /*16f0*/  IMAD.HI.U32 R14, R12, R45, RZ ;  /* 0x0000002d0c0e7227 */ /* 0x000fe200078e00ff */
[----:B------:R-:W-:Y:S01]  /*1700*/  ISETP.GT.U32.AND P5, PT, R4, R41, PT ;  /* 0x000000290400720c */ /* 0x000fe20003fa4070 */
[----:B------:R1:W-:Y:S01]  /*1710*/  STL [R1+0x4], R156 ;  /* 0x0000049c01007387 */ /* 0x0003e20000100800 */
[----:B------:R-:W-:Y:S01]  /*1720*/  LOP3.LUT R18, R11, 0x44, RZ, 0xfc, !PT ;  /* 0x000000440b127812 */ /* 0x000fe200078efcff */
[----:B------:R-:W-:Y:S01]  /*1730*/  @!P0 IMAD.IADD R37, R37, 0x1, -R4 ;  /* 0x0000000125258824 */ /* 0x000fe200078e0a04 */
[----:B------:R-:W-:Y:S01]  /*1740*/  ISETP.GE.AND P0, PT, R16, RZ, PT ;  /* 0x000000ff1000720c */ /* 0x000fe20003f06270 */
[----:B------:R-:W-:Y:S01]  /*1750*/  IMAD.HI.U32 R16, R12, R47, RZ ;  /* 0x0000002f0c107227 */ /* 0x000fe200078e00ff */
[----:B------:R-:W-:-:S03]  /*1760*/  IABS R49, R18 ;  /* 0x0000001200317213 */ /* 0x000fc60000000000 */
[----:B------:R-:W-:Y:S02]  /*1770*/  IMAD.MOV R14, RZ, RZ, -R14 ;  /* 0x000000ffff0e7224 */ /* 0x000fe400078e0a0e */
[----:B------:R-:W-:Y:S02]  /*1780*/  IMAD.MOV R16, RZ, RZ, -R16 ;  /* 0x000000ffff107224 */ /* 0x000fe400078e0a10 */
[----:B------:R-:W-:Y:S01]  /*1790*/  IMAD R7, R4, R14, R45 ;  /* 0x0000000e04077224 */ /* 0x000fe200078e022d */
[C---:B------:R-:W-:Y:S01]  /*17a0*/  LOP3.LUT R14, R11.reuse, 0x4c, RZ, 0xfc, !PT ;  /* 0x0000004c0b0e7812 */ /* 0x040fe200078efcff */
[----:B------:R-:W-:Y:S01]  /*17b0*/  IMAD R0, R10, 0x80, R43 ;  /* 0x000000800a007824 */ /* 0x000fe200078e022b */
[----:B------:R-:W-:Y:S01]  /*17c0*/  LOP3.LUT R10, R11, 0x48, RZ, 0xfc, !PT ;  /* 0x000000480b0a7812 */ /* 0x000fe200078efcff */
[--C-:B------:R-:W-:Y:S01]  /*17d0*/  @!P3 IMAD.IADD R33, R33, 0x1, -R4.reuse ;  /* 0x000000012121b824 */ /* 0x100fe200078e0a04 */
[----:B------:R-:W-:Y:S01]  /*17e0*/  ISETP.GE.AND P3, PT, R20, RZ, PT ;  /* 0x000000ff1400720c */ /* 0x000fe20003f66270 */
[C---:B------:R-:W-:Y:S01]  /*17f0*/  IMAD R43, R4.reuse, R16, R47 ;  /* 0x00000010042b7224 */ /* 0x040fe200078e022f */
[----:B------:R-:W-:Y:S01]  /*1800*/  IABS R47, R10 ;  /* 0x0000000a002f7213 */ /* 0x000fe20000000000 */
[----:B------:R-:W-:Y:S01]  /*1810*/  @!P5 IMAD.IADD R41, R41, 0x1, -R4 ;  /* 0x000000012929d824 */ /* 0x000fe200078e0a04 */
[C---:B------:R-:W-:Y:S01]  /*1820*/  ISETP.GT.U32.AND P5, PT, R4.reuse, R7, PT ;  /* 0x000000070400720c */ /* 0x040fe20003fa4070 */
[----:B------:R-:W-:Y:S01]  /*1830*/  @!P1 IMAD.MOV R33, RZ, RZ, -R33 ;  /* 0x000000ffff219224 */ /* 0x000fe200078e0a21 */
[C---:B------:R-:W-:Y:S01]  /*1840*/  ISETP.GT.U32.AND P1, PT, R4.reuse, R39, PT ;  /* 0x000000270400720c */ /* 0x040fe20003f24070 */
[----:B------:R-:W-:Y:S01]  /*1850*/  @!P6 IMAD.MOV R41, RZ, RZ, -R41 ;  /* 0x000000ffff29e224 */ /* 0x000fe200078e0a29 */
[----:B------:R-:W-:Y:S01]  /*1860*/  ISETP.GT.U32.AND P6, PT, R4, R43, PT ;  /* 0x0000002b0400720c */ /* 0x000fe20003fc4070 */
[----:B------:R-:W-:Y:S01]  /*1870*/  @!P2 IMAD.MOV R37, RZ, RZ, -R37 ;  /* 0x000000ffff25a224 */ /* 0x000fe200078e0a25 */
[----:B------:R-:W-:Y:S01]  /*1880*/  ISETP.GE.AND P2, PT, R10, RZ, PT ;  /* 0x000000ff0a00720c */ /* 0x000fe20003f46270 */
[----:B------:R-:W-:Y:S01]  /*1890*/  IMAD.HI.U32 R10, R12, R47, RZ ;  /* 0x0000002f0c0a7227 */ /* 0x000fe200078e00ff */
[----:B------:R-:W-:-:S02]  /*18a0*/  LOP3.LUT R20, R11, 0x78, RZ, 0xfc, !PT ;  /* 0x000000780b147812 */ /* 0x000fc400078efcff */
[C---:B------:R-:W-:Y:S01]  /*18b0*/  LOP3.LUT R169, R0.reuse, 0x10, RZ, 0x3c, !PT ;  /* 0x0000001000a97812 */ /* 0x040fe200078e3cff */
[----:B------:R-:W-:Y:S01]  /*18c0*/  IMAD.MOV R10, RZ, RZ, -R10 ;  /* 0x000000ffff0a7224 */ /* 0x000fe200078e0a0a */
[----:B------:R-:W-:Y:S01]  /*18d0*/  IABS R71, R20 ;  /* 0x0000001400477213 */ /* 0x000fe20000000000 */
[--C-:B------:R-:W-:Y:S01]  /*18e0*/  @!P5 IMAD.IADD R7, R7, 0x1, -R4.reuse ;  /* 0x000000010707d824 */ /* 0x100fe200078e0a04 */
[----:B------:R-:W-:Y:S01]  /*18f0*/  LOP3.LUT R170, R0, 0x60, RZ, 0x3c, !PT ;  /* 0x0000006000aa7812 */ /* 0x000fe200078e3cff */
[--C-:B------:R-:W-:Y:S01]  /*1900*/  @!P1 IMAD.IADD R39, R39, 0x1, -R4.reuse ;  /* 0x0000000127279824 */ /* 0x100fe200078e0a04 */
[----:B------:R-:W-:Y:S01]  /*1910*/  ISETP.GE.AND P1, PT, R18, RZ, PT ;  /* 0x000000ff1200720c */ /* 0x000fe20003f26270 */
[----:B------:R-:W-:Y:S01]  /*1920*/  @!P6 IMAD.IADD R43, R43, 0x1, -R4 ;  /* 0x000000012b2be824 */ /* 0x000fe200078e0a04 */
[----:B------:R-:W-:Y:S01]  /*1930*/  ISETP.GT.U32.AND P5, PT, R4, R7, PT ;  /* 0x000000070400720c */ /* 0x000fe20003fa4070 */
[----:B------:R-:W-:-:S03]  /*1940*/  IMAD.HI.U32 R18, R12, R49, RZ ;  /* 0x000000310c127227 */ /* 0x000fc600078e00ff */
[C---:B------:R-:W-:Y:S01]  /*1950*/  ISETP.GT.U32.AND P6, PT, R4.reuse, R43, PT ;  /* 0x0000002b0400720c */ /* 0x040fe20003fc4070 */
[----:B------:R-:W-:Y:S02]  /*1960*/  IMAD.MOV R18, RZ, RZ, -R18 ;  /* 0x000000ffff127224 */ /* 0x000fe400078e0a12 */
[C---:B------:R-:W-:Y:S02]  /*1970*/  IMAD R47, R4.reuse, R10, R47 ;  /* 0x0000000a042f7224 */ /* 0x040fe400078e022f */
[----:B------:R-:W-:Y:S01]  /*1980*/  IMAD R45, R4, R18, R49 ;  /* 0x00000012042d7224 */ /* 0x000fe200078e0231 */
[----:B------:R-:W-:Y:S01]  /*1990*/  IABS R49, R14 ;  /* 0x0000000e00317213 */ /* 0x000fe20000000000 */
[----:B------:R-:W-:Y:S01]  /*19a0*/  @!P3 IMAD.MOV R39, RZ, RZ, -R39 ;  /* 0x000000ffff27b224 */ /* 0x000fe200078e0a27 */
[----:B------:R-:W-:Y:S01]  /*19b0*/  ISETP.GE.AND P3, PT, R14, RZ, PT ;  /* 0x000000ff0e00720c */ /* 0x000fe20003f66270 */
[----:B------:R-:W-:Y:S01]  /*19c0*/  @!P5 IMAD.IADD R7, R7, 0x1, -R4 ;  /* 0x000000010707d824 */ /* 0x000fe200078e0a04 */
[----:B------:R-:W-:Y:S01]  /*19d0*/  ISETP.GT.U32.AND P5, PT, R4, R45, PT ;  /* 0x0000002d0400720c */ /* 0x000fe20003fa4070 */
[----:B------:R-:W-:-:S04]  /*19e0*/  IMAD.HI.U32 R14, R12, R49, RZ ;  /* 0x000000310c0e7227 */ /* 0x000fc800078e00ff */
[----:B------:R-:W-:Y:S01]  /*19f0*/  @!P6 IMAD.IADD R43, R43, 0x1, -R4 ;  /* 0x000000012b2be824 */ /* 0x000fe200078e0a04 */
[----:B------:R-:W-:Y:S01]  /*1a00*/  ISETP.GT.U32.AND P6, PT, R4, R47, PT ;  /* 0x0000002f0400720c */ /* 0x000fe20003fc4070 */
[----:B------:R-:W-:-:S04]  /*1a10*/  IMAD.HI.U32 R16, R12, R51, RZ ;  /* 0x000000330c107227 */ /* 0x000fc800078e00ff */
[----:B------:R-:W-:Y:S02]  /*1a20*/  IMAD.MOV R14, RZ, RZ, -R14 ;  /* 0x000000ffff0e7224 */ /* 0x000fe400078e0a0e */
[----:B------:R-:W-:Y:S02]  /*1a30*/  @!P5 IMAD.IADD R45, R45, 0x1, -R4 ;  /* 0x000000012d2dd824 */ /* 0x000fe400078e0a04 */
[----:B------:R-:W-:Y:S02]  /*1a40*/  IMAD.MOV R16, RZ, RZ, -R16 ;  /* 0x000000ffff107224 */ /* 0x000fe400078e0a10 */
[C---:B------:R-:W-:Y:S01]  /*1a50*/  IMAD R49, R4.reuse, R14, R49 ;  /* 0x0000000e04317224 */ /* 0x040fe200078e0231 */
[C---:B------:R-:W-:Y:S01]  /*1a60*/  ISETP.GT.U32.AND P5, PT, R4.reuse, R45, PT ;  /* 0x0000002d0400720c */ /* 0x040fe20003fa4070 */
[----:B------:R-:W-:Y:S02]  /*1a70*/  @!P6 IMAD.IADD R47, R47, 0x1, -R4 ;  /* 0x000000012f2fe824 */ /* 0x000fe400078e0a04 */
[----:B------:R-:W-:-:S02]  /*1a80*/  IMAD R51, R4, R16, R51 ;  /* 0x0000001004337224 */ /* 0x000fc400078e0233 */
[----:B------:R-:W-:Y:S01]  /*1a90*/  IMAD.HI.U32 R18, R12, R53, RZ ;  /* 0x000000350c127227 */ /* 0x000fe200078e00ff */
[----:B------:R-:W-:-:S03]  /*1aa0*/  ISETP.GT.U32.AND P6, PT, R4, R47, PT ;  /* 0x0000002f0400720c */ /* 0x000fc60003fc4070 */
[----:B------:R-:W-:Y:S02]  /*1ab0*/  IMAD.MOV R18, RZ, RZ, -R18 ;  /* 0x000000ffff127224 */ /* 0x000fe400078e0a12 */
[----:B------:R-:W-:-:S04]  /*1ac0*/  IMAD.HI.U32 R10, R12, R55, RZ ;  /* 0x000000370c0a7227 */ /* 0x000fc800078e00ff */
[--C-:B------:R-:W-:Y:S01]  /*1ad0*/  @!P5 IMAD.IADD R45, R45, 0x1, -R4.reuse ;  /* 0x000000012d2dd824 */ /* 0x100fe200078e0a04 */
[C---:B------:R-:W-:Y:S01]  /*1ae0*/  ISETP.GT.U32.AND P5, PT, R4.reuse, R49, PT ;  /* 0x000000310400720c */ /* 0x040fe20003fa4070 */
[C---:B------:R-:W-:Y:S02]  /*1af0*/  IMAD R53, R4.reuse, R18, R53 ;  /* 0x0000001204357224 */ /* 0x040fe400078e0235 */
[----:B------:R-:W-:Y:S01]  /*1b00*/  @!P6 IMAD.IADD R47, R47, 0x1, -R4 ;  /* 0x000000012f2fe824 */ /* 0x000fe200078e0a04 */
[----:B------:R-:W-:Y:S01]  /*1b10*/  ISETP.GT.U32.AND P6, PT, R4, R51, PT ;  /* 0x000000330400720c */ /* 0x000fe20003fc4070 */
[----:B------:R-:W-:Y:S02]  /*1b20*/  IMAD.MOV R10, RZ, RZ, -R10 ;  /* 0x000000ffff0a7224 */ /* 0x000fe400078e0a0a */
[----:B------:R-:W-:-:S04]  /*1b30*/  IMAD.HI.U32 R14, R12, R57, RZ ;  /* 0x000000390c0e7227 */ /* 0x000fc800078e00ff */
[C---:B------:R-:W-:Y:S02]  /*1b40*/  IMAD R55, R4.reuse, R10, R55 ;  /* 0x0000000a04377224 */ /* 0x040fe400078e0237 */
[----:B------:R-:W-:Y:S01]  /*1b50*/  @!P5 IMAD.IADD R49, R49, 0x1, -R4 ;  /* 0x000000013131d824 */ /* 0x000fe200078e0a04 */
[----:B------:R-:W-:Y:S01]  /*1b60*/  ISETP.GT.U32.AND P5, PT, R4, R53, PT ;  /* 0x000000350400720c */ /* 0x000fe20003fa4070 */
[----:B------:R-:W-:-:S04]  /*1b70*/  IMAD.HI.U32 R16, R12, R59, RZ ;  /* 0x0000003b0c107227 */ /* 0x000fc800078e00ff */
[----:B------:R-:W-:Y:S01]  /*1b80*/  @!P6 IMAD.IADD R51, R51, 0x1, -R4 ;  /* 0x000000013333e824 */ /* 0x000fe200078e0a04 */
[C---:B------:R-:W-:Y:S01]  /*1b90*/  ISETP.GT.U32.AND P6, PT, R4.reuse, R55, PT ;  /* 0x000000370400720c */ /* 0x040fe20003fc4070 */
[----:B------:R-:W-:Y:S02]  /*1ba0*/  IMAD.MOV R14, RZ, RZ, -R14 ;  /* 0x000000ffff0e7224 */ /* 0x000fe400078e0a0e */
[----:B------:R-:W-:Y:S02]  /*1bb0*/  IMAD.MOV R16, RZ, RZ, -R16 ;  /* 0x000000ffff107224 */ /* 0x000fe400078e0a10 */
[C---:B------:R-:W-:Y:S02]  /*1bc0*/  IMAD R57, R4.reuse, R14, R57 ;  /* 0x0000000e04397224 */ /* 0x040fe400078e0239 */
[C---:B------:R-:W-:Y:S02]  /*1bd0*/  IMAD R59, R4.reuse, R16, R59 ;  /* 0x00000010043b7224 */ /* 0x040fe400078e023b */
[----:B------:R-:W-:Y:S01]  /*1be0*/  @!P5 IMAD.IADD R53, R53, 0x1, -R4 ;  /* 0x000000013535d824 */ /* 0x000fe200078e0a04 */
[----:B------:R-:W-:Y:S01]  /*1bf0*/  ISETP.GT.U32.AND P5, PT, R4, R57, PT ;  /* 0x000000390400720c */ /* 0x000fe20003fa4070 */
[----:B------:R-:W-:-:S04]  /*1c00*/  IMAD.HI.U32 R18, R12, R61, RZ ;  /* 0x0000003d0c127227 */ /* 0x000fc800078e00ff */
[----:B------:R-:W-:Y:S01]  /*1c10*/  @!P6 IMAD.IADD R55, R55, 0x1, -R4 ;  /* 0x000000013737e824 */ /* 0x000fe200078e0a04 */
[C---:B------:R-:W-:Y:S01]  /*1c20*/  ISETP.GT.U32.AND P6, PT, R4.reuse, R59, PT ;  /* 0x0000003b0400720c */ /* 0x040fe20003fc4070 */
[----:B------:R-:W-:Y:S01]  /*1c30*/  @!P0 IMAD.MOV R43, RZ, RZ, -R43 ;  /* 0x000000ffff2b8224 */ /* 0x000fe200078e0a2b */
[----:B------:R-:W-:Y:S01]  /*1c40*/  ISETP.GT.U32.AND P0, PT, R4, R53, PT ;  /* 0x000000350400720c */ /* 0x000fe20003f04070 */
[----:B------:R-:W-:Y:S02]  /*1c50*/  IMAD.MOV R18, RZ, RZ, -R18 ;  /* 0x000000ffff127224 */ /* 0x000fe400078e0a12 */
[----:B------:R-:W-:-:S04]  /*1c60*/  IMAD.HI.U32 R11, R12, R65, RZ ;  /* 0x000000410c0b7227 */ /* 0x000fc800078e00ff */
[C---:B------:R-:W-:Y:S02]  /*1c70*/  IMAD R61, R4.reuse, R18, R61 ;  /* 0x00000012043d7224 */ /* 0x040fe400078e023d */
[----:B------:R-:W-:Y:S01]  /*1c80*/  @!P5 IMAD.IADD R57, R57, 0x1, -R4 ;  /* 0x000000013939d824 */ /* 0x000fe200078e0a04 */
[C---:B------:R-:W-:Y:S01]  /*1c90*/  ISETP.GT.U32.AND P5, PT, R4.reuse, R51, PT ;  /* 0x000000330400720c */ /* 0x040fe20003fa4070 */
[----:B------:R-:W-:Y:S01]  /*1ca0*/  @!P4 IMAD.MOV R7, RZ, RZ, -R7 ;  /* 0x000000ffff07c224 */ /* 0x000fe200078e0a07 */
[----:B------:R-:W-:Y:S01]  /*1cb0*/  ISETP.GT.U32.AND P4, PT, R4, R49, PT ;  /* 0x000000310400720c */ /* 0x000fe20003f84070 */
[----:B------:R-:W-:Y:S02]  /*1cc0*/  IMAD.MOV R18, RZ, RZ, -R11 ;  /* 0x000000ffff127224 */ /* 0x000fe400078e0a0b */
[----:B------:R-:W-:-:S04]  /*1cd0*/  IMAD.HI.U32 R10, R12, R63, RZ ;  /* 0x0000003f0c0a7227 */ /* 0x000fc800078e00ff */
[----:B------:R-:W-:Y:S01]  /*1ce0*/  @!P6 IMAD.IADD R59, R59, 0x1, -R4 ;  /* 0x000000013b3be824 */ /* 0x000fe200078e0a04 */
[C---:B------:R-:W-:Y:S01]  /*1cf0*/  ISETP.GT.U32.AND P6, PT, R4.reuse, R57, PT ;  /* 0x000000390400720c */ /* 0x040fe20003fc4070 */
[----:B------:R-:W-:Y:S01]  /*1d00*/  @!P1 IMAD.MOV R45, RZ, RZ, -R45 ;  /* 0x000000ffff2d9224 */ /* 0x000fe200078e0a2d */
[C---:B------:R-:W-:Y:S01]  /*1d10*/  ISETP.GT.U32.AND P1, PT, R4.reuse, R55, PT ;  /* 0x000000370400720c */ /* 0x040fe20003f24070 */
[----:B------:R-:W-:Y:S02]  /*1d20*/  IMAD R65, R4, R18, R65 ;  /* 0x0000001204417224 */ /* 0x000fe400078e0241 */
[----:B------:R-:W-:-:S04]  /*1d30*/  IMAD.HI.U32 R14, R12, R67, RZ ;  /* 0x000000430c0e7227 */ /* 0x000fc800078e00ff */
[----:B------:R-:W-:-:S04]  /*1d40*/  IMAD.HI.U32 R16, R12, R69, RZ ;  /* 0x000000450c107227 */ /* 0x000fc800078e00ff */
[----:B------:R-:W-:Y:S02]  /*1d50*/  IMAD.MOV R10, RZ, RZ, -R10 ;  /* 0x000000ffff0a7224 */ /* 0x000fe400078e0a0a */
[----:B------:R-:W-:Y:S01]  /*1d60*/  @!P0 IMAD.IADD R53, R53, 0x1, -R4 ;  /* 0x0000000135358824 */ /* 0x000fe200078e0a04 */
[C---:B------:R-:W-:Y:S01]  /*1d70*/  ISETP.GT.U32.AND P0, PT, R4.reuse, R65, PT ;  /* 0x000000410400720c */ /* 0x040fe20003f04070 */
[----:B------:R-:W-:Y:S02]  /*1d80*/  IMAD.MOV R14, RZ, RZ, -R14 ;  /* 0x000000ffff0e7224 */ /* 0x000fe400078e0a0e */
[C---:B------:R-:W-:Y:S01]  /*1d90*/  IMAD R11, R4.reuse, R10, R63 ;  /* 0x0000000a040b7224 */ /* 0x040fe200078e023f */
[----:B------:R-:W-:Y:S01]  /*1da0*/  IABS R10, R156 ;  /* 0x0000009c000a7213 */ /* 0x000fe20000000000 */
[----:B------:R-:W-:Y:S02]  /*1db0*/  IMAD.MOV R16, RZ, RZ, -R16 ;  /* 0x000000ffff107224 */ /* 0x000fe400078e0a10 */
[----:B------:R-:W-:Y:S01]  /*1dc0*/  @!P2 IMAD.MOV R47, RZ, RZ, -R47 ;  /* 0x000000ffff2fa224 */ /* 0x000fe200078e0a2f */
[C---:B------:R-:W-:Y:S01]  /*1dd0*/  ISETP.GT.U32.AND P2, PT, R4.reuse, R59, PT ;  /* 0x0000003b0400720c */ /* 0x040fe20003f44070 */
[----:B------:R-:W-:-:S02]  /*1de0*/  IMAD R67, R4, R14, R67 ;  /* 0x0000000e04437224 */ /* 0x000fc400078e0243 */
[C---:B------:R-:W-:Y:S02]  /*1df0*/  IMAD R69, R4.reuse, R16, R69 ;  /* 0x0000001004457224 */ /* 0x040fe400078e0245 */
[----:B------:R-:W-:Y:S01]  /*1e00*/  @!P4 IMAD.IADD R49, R49, 0x1, -R4 ;  /* 0x000000013131c824 */ /* 0x000fe200078e0a04 */
[----:B------:R-:W-:Y:S01]  /*1e10*/  ISETP.GT.U32.AND P4, PT, R4, R61, PT ;  /* 0x0000003d0400720c */ /* 0x000fe20003f84070 */
[----:B------:R-:W-:-:S04]  /*1e20*/  IMAD.HI.U32 R12, R12, R71, RZ ;  /* 0x000000470c0c7227 */ /* 0x000fc800078e00ff */
[----:B------:R-:W-:-:S04]  /*1e30*/  IMAD.HI.U32 R8, R8, R10, RZ ;  /* 0x0000000a08087227 */ /* 0x000fc800078e00ff */
[--C-:B------:R-:W-:Y:S01]  /*1e40*/  @!P5 IMAD.IADD R51, R51, 0x1, -R4.reuse ;  /* 0x000000013333d824 */ /* 0x100fe200078e0a04 */
[C---:B------:R-:W-:Y:S01]  /*1e50*/  ISETP.GT.U32.AND P5, PT, R4.reuse, R11, PT ;  /* 0x0000000b0400720c */ /* 0x040fe20003fa4070 */
[--C-:B------:R-:W-:Y:S01]  /*1e60*/  @!P1 IMAD.IADD R55, R55, 0x1, -R4.reuse ;  /* 0x0000000137379824 */ /* 0x100fe200078e0a04 */
[C---:B------:R-:W-:Y:S01]  /*1e70*/  ISETP.GT.U32.AND P1, PT, R4.reuse, R67, PT ;  /* 0x000000430400720c */ /* 0x040fe20003f24070 */
[----:B------:R-:W-:Y:S01]  /*1e80*/  @!P6 IMAD.IADD R57, R57, 0x1, -R4 ;  /* 0x000000013939e824 */ /* 0x000fe200078e0a04 */
[----:B------:R-:W-:Y:S01]  /*1e90*/  ISETP.GT.U32.AND P6, PT, R4, R69, PT ;  /* 0x000000450400720c */ /* 0x000fe20003fc4070 */
[----:B------:R-:W-:Y:S02]  /*1ea0*/  IMAD.MOV R12, RZ, RZ, -R12 ;  /* 0x000000ffff0c7224 */ /* 0x000fe400078e0a0c */
[----:B------:R-:W-:Y:S02]  /*1eb0*/  IMAD.MOV R8, RZ, RZ, -R8 ;  /* 0x000000ffff087224 */ /* 0x000fe400078e0a08 */
[----:B------:R-:W-:Y:S01]  /*1ec0*/  @!P0 IMAD.IADD R65, R65, 0x1, -R4 ;  /* 0x0000000141418824 */ /* 0x000fe200078e0a04 */
[----:B------:R-:W-:Y:S01]  /*1ed0*/  ISETP.GE.AND P0, PT, R26, RZ, PT ;  /* 0x000000ff1a00720c */ /* 0x000fe20003f06270 */
[----:B------:R-:W-:-:S02]  /*1ee0*/  IMAD R71, R4, R12, R71 ;  /* 0x0000000c04477224 */ /* 0x000fc400078e0247 */
[----:B------:R-:W-:Y:S01]  /*1ef0*/  @!P2 IMAD.IADD R59, R59, 0x1, -R4 ;  /* 0x000000013b3ba824 */ /* 0x000fe200078e0a04 */
[----:B------:R-:W-:Y:S01]  /*1f00*/  ISETP.GE.AND P2, PT, R22, RZ, PT ;  /* 0x000000ff1600720c */ /* 0x000fe20003f46270 */
[----:B------:R-:W-:Y:S02]  /*1f10*/  IMAD R8, R5, R8, R10 ;  /* 0x0000000805087224 */ /* 0x000fe400078e020a */
[--C-:B------:R-:W-:Y:S01]  /*1f20*/  @!P4 IMAD.IADD R61, R61, 0x1, -R4.reuse ;  /* 0x000000013d3dc824 */ /* 0x100fe200078e0a04 */
[----:B------:R-:W-:Y:S01]  /*1f30*/  ISETP.GT.U32.AND P4, PT, R4, R71, PT ;  /* 0x000000470400720c */ /* 0x000fe20003f84070 */
[----:B------:R-:W-:Y:S01]  /*1f40*/  @!P3 IMAD.MOV R49, RZ, RZ, -R49 ;  /* 0x000000ffff31b224 */ /* 0x000fe200078e0a31 */
[----:B------:R-:W-:Y:S01]  /*1f50*/  ISETP.GT.U32.AND P3, PT, R5, R8, PT ;  /* 0x000000080500720c */ /* 0x000fe20003f64070 */
[--C-:B------:R-:W-:Y:S01]  /*1f60*/  @!P5 IMAD.IADD R11, R11, 0x1, -R4.reuse ;  /* 0x000000010b0bd824 */ /* 0x100fe200078e0a04 */
[----:B------:R-:W-:Y:S01]  /*1f70*/  ISETP.GE.AND P5, PT, R24, RZ, PT ;  /* 0x000000ff1800720c */ /* 0x000fe20003fa6270 */
[--C-:B------:R-:W-:Y:S01]  /*1f80*/  @!P1 IMAD.IADD R67, R67, 0x1, -R4.reuse ;  /* 0x0000000143439824 */ /* 0x100fe200078e0a04 */
[----:B------:R-:W-:Y:S01]  /*1f90*/  ISETP.GE.AND P1, PT, R28, RZ, PT ;  /* 0x000000ff1c00720c */ /* 0x000fe20003f26270 */
[--C-:B------:R-:W-:Y:S01]  /*1fa0*/  @!P6 IMAD.IADD R69, R69, 0x1, -R4.reuse ;  /* 0x000000014545e824 */ /* 0x100fe200078e0a04 */
[----:B------:R-:W-:Y:S01]  /*1fb0*/  ISETP.GE.AND P6, PT, R30, RZ, PT ;  /* 0x000000ff1e00720c */ /* 0x000fe20003fc6270 */
[----:B------:R-:W-:Y:S01]  /*1fc0*/  @!P0 IMAD.MOV R55, RZ, RZ, -R55 ;  /* 0x000000ffff378224 */ /* 0x000fe200078e0a37 */
[C---:B------:R-:W-:Y:S01]  /*1fd0*/  ISETP.GT.U32.AND P0, PT, R4.reuse, R65, PT ;  /* 0x000000410400720c */ /* 0x040fe20003f04070 */
[----:B------:R-:W-:Y:S01]  /*1fe0*/  @!P2 IMAD.MOV R51, RZ, RZ, -R51 ;  /* 0x000000ffff33a224 */ /* 0x000fe200078e0a33 */
[C---:B------:R-:W-:Y:S01]  /*1ff0*/  ISETP.GT.U32.AND P2, PT, R4.reuse, R61, PT ;  /* 0x0000003d0400720c */ /* 0x040fe20003f44070 */
[----:B------:R-:W-:Y:S01]  /*2000*/  @!P4 IMAD.IADD R71, R71, 0x1, -R4 ;  /* 0x000000014747c824 */ /* 0x000fe200078e0a04 */
[----:B------:R-:W-:Y:S01]  /*2010*/  ISETP.GT.U32.AND P4, PT, R4, R11, PT ;  /* 0x0000000b0400720c */ /* 0x000fe20003f84070 */
[----:B------:R-:W-:-:S02]  /*2020*/  @!P3 IMAD.IADD R8, R8, 0x1, -R5 ;  /* 0x000000010808b824 */ /* 0x000fc400078e0a05 */
[----:B------:R-:W-:Y:S01]  /*2030*/  @!P5 IMAD.MOV R53, RZ, RZ, -R53 ;  /* 0x000000ffff35d224 */ /* 0x000fe200078e0a35 */
[C---:B------:R-:W-:Y:S01]  /*2040*/  ISETP.GT.U32.AND P5, PT, R4.reuse, R69, PT ;  /* 0x000000450400720c */ /* 0x040fe20003fa4070 */
[----:B------:R-:W-:Y:S01]  /*2050*/  @!P1 IMAD.MOV R57, RZ, RZ, -R57 ;  /* 0x000000ffff399224 */ /* 0x000fe200078e0a39 */
[C---:B------:R-:W-:Y:S01]  /*2060*/  ISETP.GT.U32.AND P1, PT, R4.reuse, R67, PT ;  /* 0x000000430400720c */ /* 0x040fe20003f24070 */
[----:B------:R-:W-:Y:S01]  /*2070*/  @!P6 IMAD.MOV R59, RZ, RZ, -R59 ;  /* 0x000000ffff3be224 */ /* 0x000fe200078e0a3b */
[----:B------:R-:W-:Y:S01]  /*2080*/  ISETP.GT.U32.AND P6, PT, R4, R71, PT ;  /* 0x000000470400720c */ /* 0x000fe20003fc4070 */
[--C-:B------:R-:W-:Y:S01]  /*2090*/  @!P0 IMAD.IADD R65, R65, 0x1, -R4.reuse ;  /* 0x0000000141418824 */ /* 0x100fe200078e0a04 */
[----:B------:R-:W-:Y:S01]  /*20a0*/  ISETP.GT.U32.AND P3, PT, R5, R8, PT ;  /* 0x000000080500720c */ /* 0x000fe20003f64070 */
[--C-:B------:R-:W-:Y:S01]  /*20b0*/  @!P2 IMAD.IADD R61, R61, 0x1, -R4.reuse ;  /* 0x000000013d3da824 */ /* 0x100fe200078e0a04 */
[----:B------:R-:W-:Y:S01]  /*20c0*/  ISETP.GE.AND P0, PT, R36, RZ, PT ;  /* 0x000000ff2400720c */ /* 0x000fe20003f06270 */
[--C-:B------:R-:W-:Y:S01]  /*20d0*/  @!P4 IMAD.IADD R11, R11, 0x1, -R4.reuse ;  /* 0x000000010b0bc824 */ /* 0x100fe200078e0a04 */
[----:B------:R-:W-:Y:S01]  /*20e0*/  ISETP.GE.AND P2, PT, R32, RZ, PT ;  /* 0x000000ff2000720c */ /* 0x000fe20003f46270 */
[----:B------:R-:W-:Y:S01]  /*20f0*/  IMAD.SHL.U32 R63, R2, 0x80, RZ ;  /* 0x00000080023f7824 */ /* 0x000fe200078e00ff */
[----:B------:R-:W-:Y:S01]  /*2100*/  ISETP.GE.AND P4, PT, R34, RZ, PT ;  /* 0x000000ff2200720c */ /* 0x000fe20003f86270 */
[--C-:B------:R-:W-:Y:S01]  /*2110*/  @!P5 IMAD.IADD R69, R69, 0x1, -R4.reuse ;  /* 0x000000014545d824 */ /* 0x100fe200078e0a04 */
[----:B------:R-:W-:Y:S01]  /*2120*/  ISETP.GE.AND P5, PT, R40, RZ, PT ;  /* 0x000000ff2800720c */ /* 0x000fe20003fa6270 */
[--C-:B------:R-:W-:Y:S01]  /*2130*/  @!P1 IMAD.IADD R67, R67, 0x1, -R4.reuse ;  /* 0x0000000143439824 */ /* 0x100fe200078e0a04 */
[----:B------:R-:W-:Y:S01]  /*2140*/  ISETP.GE.AND P1, PT, R38, RZ, PT ;  /* 0x000000ff2600720c */ /* 0x000fe20003f26270 */
[----:B------:R-:W-:Y:S01]  /*2150*/  @!P6 IMAD.IADD R71, R71, 0x1, -R4 ;  /* 0x000000014747e824 */ /* 0x000fe200078e0a04 */
[----:B------:R-:W-:Y:S01]  /*2160*/  ISETP.GE.AND P6, PT, R20, RZ, PT ;  /* 0x000000ff1400720c */ /* 0x000fe20003fc6270 */
[----:B------:R-:W-:Y:S01]  /*2170*/  @!P3 IMAD.IADD R8, R8, 0x1, -R5 ;  /* 0x000000010808b824 */ /* 0x000fe200078e0a05 */
[----:B------:R-:W-:Y:S01]  /*2180*/  LOP3.LUT R2, R6, 0x80, R63, 0xf8, !PT ;  /* 0x0000008006027812 */ /* 0x000fe200078ef83f */
[----:B------:R-:W2:Y:S01]  /*2190*/  LDC.64 R4, c[0x0][0x230] ;  /* 0x00008c00ff047b82 */ /* 0x000ea20000000a00 */
[----:B------:R-:W-:Y:S01]  /*21a0*/  @!P0 IMAD.MOV R65, RZ, RZ, -R65 ;  /* 0x000000ffff418224 */ /* 0x000fe200078e0a41 */
[----:B------:R-:W-:Y:S01]  /*21b0*/  ISETP.GE.AND P0, PT, R156, RZ, PT ;  /* 0x000000ff9c00720c */ /* 0x000fe20003f06270 */
[----:B------:R-:W-:Y:S01]  /*21c0*/  @!P2 IMAD.MOV R61, RZ, RZ, -R61 ;  /* 0x000000ffff3da224 */ /* 0x000fe200078e0a3d */
[----:B------:R-:W-:Y:S01]  /*21d0*/  ISETP.NE.AND P2, PT, R92, RZ, PT ;  /* 0x000000ff5c00720c */ /* 0x000fe20003f45270 */
[----:B------:R-:W-:Y:S01]  /*21e0*/  IMAD.MOV.U32 R176, RZ, RZ, R8 ;  /* 0x000000ffffb07224 */ /* 0x000fe200078e0008 */
[----:B------:R-:W-:Y:S01]  /*21f0*/  ISETP.NE.AND P3, PT, R93, RZ, PT ;  /* 0x000000ff5d00720c */ /* 0x000fe20003f65270 */
[----:B------:R-:W-:Y:S01]  /*2200*/  IMAD.MOV.U32 R63, RZ, RZ, R11 ;  /* 0x000000ffff3f7224 */ /* 0x000fe200078e000b */
[----:B------:R-:W-:Y:S01]  /*2210*/  LOP3.LUT R6, RZ, R93, RZ, 0x33, !PT ;  /* 0x0000005dff067212 */ /* 0x000fe200078e33ff */
[----:B------:R-:W-:-:S02]  /*2220*/  @!P1 IMAD.MOV R67, RZ, RZ, -R67 ;  /* 0x000000ffff439224 */ /* 0x000fc400078e0a43 */
[----:B------:R-:W-:Y:S01]  /*2230*/  @!P4 IMAD.MOV R63, RZ, RZ, -R63 ;  /* 0x000000ffff3fc224 */ /* 0x000fe200078e0a3f */
[C---:B------:R-:W-:Y:S01]  /*2240*/  SEL R163, R6.reuse, R23, !P3 ;  /* 0x0000001706a37207 */ /* 0x040fe20005800000 */
[----:B------:R-:W-:Y:S01]  /*2250*/  @!P5 IMAD.MOV R69, RZ, RZ, -R69 ;  /* 0x000000ffff45d224 */ /* 0x000fe200078e0a45 */
[----:B------:R-:W-:Y:S01]  /*2260*/  SEL R168, R6, R13, !P3 ;  /* 0x0000000d06a87207 */ /* 0x000fe20005800000 */
[----:B------:R-:W-:Y:S01]  /*2270*/  @!P0 IMAD.MOV R176, RZ, RZ, -R176 ;  /* 0x000000ffffb08224 */ /* 0x000fe200078e0ab0 */
[-C--:B------:R-:W-:Y:S01]  /*2280*/  ISETP.GE.AND P0, PT, R156, R92.reuse, PT ;  /* 0x0000005c9c00720c */ /* 0x080fe20003f06270 */
[----:B------:R-:W-:Y:S01]  /*2290*/  @!P6 IMAD.MOV R71, RZ, RZ, -R71 ;  /* 0x000000ffff47e224 */ /* 0x000fe200078e0a47 */
[----:B------:R-:W-:Y:S01]  /*22a0*/  @!P2 LOP3.LUT R176, RZ, R92, RZ, 0x33, !PT ;  /* 0x0000005cffb0a212 */ /* 0x000fe200078e33ff */
[----:B------:R-:W-:Y:S01]  /*22b0*/  IMAD.IADD R187, R0, 0x1, R188 ;  /* 0x0000000100bb7824 */ /* 0x000fe200078e02bc */
[----:B------:R-:W-:Y:S01]  /*22c0*/  SEL R167, R6, R15, !P3 ;  /* 0x0000000f06a77207 */ /* 0x000fe20005800000 */
[----:B------:R-:W-:Y:S01]  /*22d0*/  IMAD.IADD R185, R188, 0x1, R169 ;  /* 0x00000001bcb97824 */ /* 0x000fe200078e02a9 */
[----:B------:R-:W-:Y:S01]  /*22e0*/  SEL R166, R6, R9, !P3 ;  /* 0x0000000906a67207 */ /* 0x000fe20005800000 */
[----:B------:R-:W-:Y:S01]  /*22f0*/  IMAD.IADD R173, R188, 0x1, R170 ;  /* 0x00000001bcad7824 */ /* 0x000fe200078e02aa */
[----:B------:R-:W-:Y:S01]  /*2300*/  SEL R165, R6, R17, !P3 ;  /* 0x0000001106a57207 */ /* 0x000fe20005800000 */
[----:B--2---:R-:W-:Y:S01]  /*2310*/  IMAD R176, R176, R5, RZ ;  /* 0x00000005b0b07224 */ /* 0x004fe200078e02ff */
[----:B------:R-:W-:Y:S01]  /*2320*/  SEL R164, R6, R21, !P3 ;  /* 0x0000001506a47207 */ /* 0x000fe20005800000 */
[----:B------:R-:W-:Y:S01]  /*2330*/  VIADD R24, R4, 0xfffffffe ;  /* 0xfffffffe04187836 */ /* 0x000fe20000000000 */
[----:B------:R-:W-:Y:S01]  /*2340*/  SEL R23, R6, R7, !P3 ;  /* 0x0000000706177207 */ /* 0x000fe20005800000 */
[----:B------:R-:W-:Y:S01]  /*2350*/  IMAD.SHL.U32 R177, R176, 0x4, RZ ;  /* 0x00000004b0b17824 */ /* 0x000fe200078e00ff */
[----:B------:R-:W-:Y:S01]  /*2360*/  SEL R162, R6, R25, !P3 ;  /* 0x0000001906a27207 */ /* 0x000fe20005800000 */
[----:B------:R-:W-:Y:S01]  /*2370*/  VIADD R25, R4, 0xfffffffd ;  /* 0xfffffffd04197836 */ /* 0x000fe20000000000 */
[----:B------:R-:W-:Y:S01]  /*2380*/  SEL R161, R6, R27, !P3 ;  /* 0x0000001b06a17207 */ /* 0x000fe20005800000 */
[C---:B------:R-:W-:Y:S01]  /*2390*/  VIADD R5, R4.reuse, 0xfffffffb ;  /* 0xfffffffb04057836 */ /* 0x040fe20000000000 */
[----:B-1----:R-:W-:Y:S01]  /*23a0*/  IADD3 R156, P1, R177, UR4, RZ ;  /* 0x00000004b19c7c10 */ /* 0x002fe2000ff3e0ff */
[----:B------:R-:W-:Y:S01]  /*23b0*/  VIADD R26, R4, 0xfffffffc ;  /* 0xfffffffc041a7836 */ /* 0x000fe20000000000 */
[----:B------:R-:W-:Y:S01]  /*23c0*/  SEL R160, R6, R29, !P3 ;  /* 0x0000001d06a07207 */ /* 0x000fe20005800000 */
[----:B------:R-:W-:Y:S01]  /*23d0*/  VIADD R27, R4, 0xffffffca ;  /* 0xffffffca041b7836 */ /* 0x000fe20000000000 */
[----:B------:R-:W-:Y:S01]  /*23e0*/  LEA.HI.X.SX32 R157, R176, UR5, 0x2, P1 ;  /* 0x00000005b09d7c11 */ /* 0x000fe200088f16ff */
[----:B------:R-:W-:Y:S01]  /*23f0*/  VIADD R28, R4, 0xffffffc4 ;  /* 0xffffffc4041c7836 */ /* 0x000fe20000000000 */
[-C--:B------:R-:W-:Y:S01]  /*2400*/  LEA R96, P1, R182, R156.reuse, 0x3 ;  /* 0x0000009cb6607211 */ /* 0x080fe200078218ff */
[C---:B------:R-:W-:Y:S01]  /*2410*/  VIADD R32, R4.reuse, 0xffffffc6 ;  /* 0xffffffc604207836 */ /* 0x040fe20000000000 */
[-C--:B------:R-:W-:Y:S01]  /*2420*/  IADD3 R94, P2, R209, R156.reuse, RZ ;  /* 0x0000009cd15e7210 */ /* 0x080fe20007f5e0ff */
[C---:B------:R-:W-:Y:S01]  /*2430*/  VIADD R36, R4.reuse, 0xffffffdc ;  /* 0xffffffdc04247836 */ /* 0x040fe20000000000 */
[-C--:B------:R-:W-:Y:S01]  /*2440*/  LEA.HI.X.SX32 R97, R243, R157.reuse, 0x2, P1 ;  /* 0x0000009df3617211 */ /* 0x080fe200008f16ff */
[----:B------:R-:W-:Y:S01]  /*2450*/  VIADD R40, R4, 0xffffffd8 ;  /* 0xffffffd804287836 */ /* 0x000fe20000000000 */
[-C--:B------:R-:W-:Y:S01]  /*2460*/  LEA R100, P1, R182, R156.reuse, 0x4 ;  /* 0x0000009cb6647211 */ /* 0x080fe200078220ff */
[----:B------:R-:W-:Y:S01]  /*2470*/  VIADD R44, R4, 0xffffffd4 ;  /* 0xffffffd4042c7836 */ /* 0x000fe20000000000 */
[-C--:B------:R-:W-:Y:S01]  /*2480*/  LEA.HI.X.SX32 R95, R182, R157.reuse, 0x2, P2 ;  /* 0x0000009db65f7211 */ /* 0x080fe200010f16ff */
[C---:B------:R-:W-:Y:S01]  /*2490*/  VIADD R48, R4.reuse, 0xffffffd0 ;  /* 0xffffffd004307836 */ /* 0x040fe20000000000 */
[-C--:B------:R-:W-:Y:S01]  /*24a0*/  LEA.HI.X.SX32 R101, R209, R157.reuse, 0x2, P1 ;  /* 0x0000009dd1657211 */ /* 0x080fe200008f16ff */
[----:B------:R-:W-:Y:S01]  /*24b0*/  VIADD R180, R4, 0xffffffc0 ;  /* 0xffffffc004b47836 */ /* 0x000fe20000000000 */
[-C--:B------:R-:W-:Y:S01]  /*24c0*/  IADD3 R104, P1, R215, R156.reuse, RZ ;  /* 0x0000009cd7687210 */ /* 0x080fe20007f3e0ff */
[----:B------:R-:W-:Y:S01]  /*24d0*/  IMAD R168, R168, UR8, RZ ;  /* 0x00000008a8a87c24 */ /* 0x000fe2000f8e02ff */
[-C--:B------:R-:W-:Y:S01]  /*24e0*/  IADD3 R98, P2, R217, R156.reuse, RZ ;  /* 0x0000009cd9627210 */ /* 0x080fe20007f5e0ff */
[----:B------:R-:W-:Y:S01]  /*24f0*/  IMAD R166, R166, UR8, RZ ;  /* 0x00000008a6a67c24 */ /* 0x000fe2000f8e02ff */
[-C--:B------:R-:W-:Y:S01]  /*2500*/  LEA.HI.X.SX32 R105, R240, R157.reuse, 0x2, P1 ;  /* 0x0000009df0697211 */ /* 0x080fe200008f16ff */
[----:B------:R-:W-:Y:S01]  /*2510*/  IMAD R164, R164, UR8, RZ ;  /* 0x00000008a4a47c24 */ /* 0x000fe2000f8e02ff */
[-C--:B------:R-:W-:Y:S01]  /*2520*/  LEA R108, P1, R182, R156.reuse, 0x5 ;  /* 0x0000009cb66c7211 */ /* 0x080fe200078228ff */
[----:B------:R-:W-:Y:S01]  /*2530*/  IMAD R162, R162, UR8, RZ ;  /* 0x00000008a2a27c24 */ /* 0x000fe2000f8e02ff */
[-C--:B------:R-:W-:Y:S01]  /*2540*/  LEA.HI.X.SX32 R99, R242, R157.reuse, 0x2, P2 ;  /* 0x0000009df2637211 */ /* 0x080fe200010f16ff */
[----:B------:R-:W-:Y:S01]  /*2550*/  IMAD R160, R160, UR8, RZ ;  /* 0x00000008a0a07c24 */ /* 0x000fe2000f8e02ff */
[-C--:B------:R-:W-:Y:S01]  /*2560*/  LEA.HI.X.SX32 R109, R238, R157.reuse, 0x2, P1 ;  /* 0x0000009dee6d7211 */ /* 0x080fe200008f16ff */
[----:B------:R-:W-:Y:S01]  /*2570*/  IMAD R167, R167, UR8, RZ ;  /* 0x00000008a7a77c24 */ /* 0x000fe2000f8e02ff */
[-C--:B------:R-:W-:Y:S01]  /*2580*/  IADD3 R102, P2, R216, R156.reuse, RZ ;  /* 0x0000009cd8667210 */ /* 0x080fe20007f5e0ff */
[----:B------:R-:W-:Y:S01]  /*2590*/  IMAD R165, R165, UR8, RZ ;  /* 0x00000008a5a57c24 */ /* 0x000fe2000f8e02ff */
[-C--:B------:R-:W-:Y:S01]  /*25a0*/  IADD3 R112, P1, R113, R156.reuse, RZ ;  /* 0x0000009c71707210 */ /* 0x080fe20007f3e0ff */
[----:B------:R-:W-:Y:S01]  /*25b0*/  IMAD R163, R163, UR8, RZ ;  /* 0x00000008a3a37c24 */ /* 0x000fe2000f8e02ff */
[-C--:B------:R-:W-:Y:S01]  /*25c0*/  LEA.HI.X.SX32 R103, R241, R157.reuse, 0x2, P2 ;  /* 0x0000009df1677211 */ /* 0x080fe200010f16ff */
[----:B------:R-:W-:Y:S01]  /*25d0*/  IMAD R161, R161, UR8, RZ ;  /* 0x00000008a1a17c24 */ /* 0x000fe2000f8e02ff */
[----:B------:R-:W-:Y:S01]  /*25e0*/  LEA.HI.X.SX32 R113, R236, R157, 0x2, P1 ;  /* 0x0000009dec717211 */ /* 0x000fe200008f16ff */
[----:B------:R-:W-:Y:S01]  /*25f0*/  IMAD R23, R23, UR8, RZ ;  /* 0x0000000817177c24 */ /* 0x000fe2000f8e02ff */
[----:B------:R-:W-:-:S02]  /*2600*/  IADD3 R106, P2, R214, R156, RZ ;  /* 0x0000009cd66a7210 */ /* 0x000fc40007f5e0ff */
[-C--:B------:R-:W-:Y:S02]  /*2610*/  IADD3 R116, P1, R117, R156.reuse, RZ ;  /* 0x0000009c75747210 */ /* 0x080fe40007f3e0ff */
[-C--:B------:R-:W-:Y:S02]  /*2620*/  LEA.HI.X.SX32 R107, R239, R157.reuse, 0x2, P2 ;  /* 0x0000009def6b7211 */ /* 0x080fe400010f16ff */
[-C--:B------:R-:W-:Y:S02]  /*2630*/  LEA.HI.X.SX32 R117, R217, R157.reuse, 0x2, P1 ;  /* 0x0000009dd9757211 */ /* 0x080fe400008f16ff */
[-C--:B------:R-:W-:Y:S02]  /*2640*/  IADD3 R110, P2, R111, R156.reuse, RZ ;  /* 0x0000009c6f6e7210 */ /* 0x080fe40007f5e0ff */
[----:B------:R-:W-:Y:S02]  /*2650*/  IADD3 R120, P1, R121, R156, RZ ;  /* 0x0000009c79787210 */ /* 0x000fe40007f3e0ff */
[----:B------:R-:W-:-:S02]  /*2660*/  LEA.HI.X.SX32 R111, R237, R157, 0x2, P2 ;  /* 0x0000009ded6f7211 */ /* 0x000fc400010f16ff */
[-C--:B------:R-:W-:Y:S02]  /*2670*/  LEA.HI.X.SX32 R121, R233, R157.reuse, 0x2, P1 ;  /* 0x0000009de9797211 */ /* 0x080fe400008f16ff */
[-C--:B------:R-:W-:Y:S02]  /*2680*/  IADD3 R114, P2, R115, R156.reuse, RZ ;  /* 0x0000009c73727210 */ /* 0x080fe40007f5e0ff */
[-C--:B------:R-:W-:Y:S02]  /*2690*/  LEA R124, P1, R182, R156.reuse, 0x6 ;  /* 0x0000009cb67c7211 */ /* 0x080fe400078230ff */
[-C--:B------:R-:W-:Y:S02]  /*26a0*/  LEA.HI.X.SX32 R115, R235, R157.reuse, 0x2, P2 ;  /* 0x0000009deb737211 */ /* 0x080fe400010f16ff */
[----:B------:R-:W-:Y:S02]  /*26b0*/  LEA.HI.X.SX32 R125, R231, R157, 0x2, P1 ;  /* 0x0000009de77d7211 */ /* 0x000fe400008f16ff */
        /* <DEDUP_REMOVED lines=9> */
[-C--:B------:R-:W-:Y:S02]  /*2750*/  IADD3 R136, P1, R137, R156.reuse, RZ ;  /* 0x0000009c89887210 */ /* 0x080fe40007f3e0ff */
[-C--:B------:R-:W-:Y:S02]  /*2760*/  LEA.HI.X.SX32 R127, R230, R157.reuse, 0x2, P2 ;  /* 0x0000009de67f7211 */ /* 0x080fe400010f16ff */
[----:B------:R-:W-:Y:S02]  /*2770*/  LEA.HI.X.SX32 R137, R226, R157, 0x2, P1 ;  /* 0x0000009de2897211 */ /* 0x000fe400008f16ff */
[----:B------:R-:W-:-:S02]  /*2780*/  IADD3 R130, P2, R131, R156, RZ ;  /* 0x0000009c83827210 */ /* 0x000fc40007f5e0ff */
[-C--:B------:R-:W-:Y:S02]  /*2790*/  IADD3 R140, P1, R141, R156.reuse, RZ ;  /* 0x0000009c8d8c7210 */ /* 0x080fe40007f3e0ff */
[-C--:B------:R-:W-:Y:S02]  /*27a0*/  LEA.HI.X.SX32 R131, R228, R157.reuse, 0x2, P2 ;  /* 0x0000009de4837211 */ /* 0x080fe400010f16ff */
[----:B------:R-:W-:Y:S02]  /*27b0*/  LEA.HI.X.SX32 R141, R215, R157, 0x2, P1 ;  /* 0x0000009dd78d7211 */ /* 0x000fe400008f16ff */
[----:B------:R-:W-:Y:S01]  /*27c0*/  SEL R159, R6, R31, !P3 ;  /* 0x0000001f069f7207 */ /* 0x000fe20005800000 */
[----:B------:R-:W-:Y:S01]  /*27d0*/  VIADD R31, R4, 0xffffffc7 ;  /* 0xffffffc7041f7836 */ /* 0x000fe20000000000 */
[C---:B------:R-:W-:Y:S02]  /*27e0*/  SEL R158, R6.reuse, R33, !P3 ;  /* 0x00000021069e7207 */ /* 0x040fe40005800000 */
[----:B------:R-:W-:Y:S01]  /*27f0*/  SEL R155, R6, R35, !P3 ;  /* 0x00000023069b7207 */ /* 0x000fe20005800000 */
[----:B------:R-:W-:Y:S01]  /*2800*/  VIADD R35, R4, 0xffffffc2 ;  /* 0xffffffc204237836 */ /* 0x000fe20000000000 */
[----:B------:R-:W-:Y:S01]  /*2810*/  SEL R20, R6, R37, !P3 ;  /* 0x0000002506147207 */ /* 0x000fe20005800000 */
[----:B------:R-:W-:Y:S01]  /*2820*/  IMAD R158, R158, UR8, RZ ;  /* 0x000000089e9e7c24 */ /* 0x000fe2000f8e02ff */
        /* <DEDUP_REMOVED lines=14> */
[C---:B------:R-:W-:Y:S01]  /*2910*/  SEL R11, R6.reuse, R53, !P3 ;  /* 0x00000035060b7207 */ /* 0x040fe20005800000 */
[----:B------:R-:W-:Y:S01]  /*2920*/  IMAD R153, R153, UR8, RZ ;  /* 0x0000000899997c24 */ /* 0x000fe2000f8e02ff */
[----:B------:R-:W-:Y:S01]  /*2930*/  SEL R18, R6, R55, !P3 ;  /* 0x0000003706127207 */ /* 0x000fe20005800000 */
[----:B------:R-:W-:Y:S01]  /*2940*/  IMAD R154, R154, UR8, RZ ;  /* 0x000000089a9a7c24 */ /* 0x000fe2000f8e02ff */
[----:B------:R-:W-:Y:S01]  /*2950*/  SEL R10, R6, R57, !P3 ;  /* 0x00000039060a7207 */ /* 0x000fe20005800000 */
[----:B------:R-:W-:Y:S01]  /*2960*/  VIADD R57, R4, 0xffffffd3 ;  /* 0xffffffd304397836 */ /* 0x000fe20000000000 */
[----:B------:R-:W-:Y:S01]  /*2970*/  SEL R17, R6, R59, !P3 ;  /* 0x0000003b06117207 */ /* 0x000fe20005800000 */
[----:B------:R-:W-:Y:S01]  /*2980*/  IMAD R18, R18, UR8, RZ ;  /* 0x0000000812127c24 */ /* 0x000fe2000f8e02ff */
[C---:B------:R-:W-:Y:S01]  /*2990*/  SEL R9, R6.reuse, R61, !P3 ;  /* 0x0000003d06097207 */ /* 0x040fe20005800000 */
[----:B------:R-:W-:Y:S01]  /*29a0*/  IMAD R159, R159, UR8, RZ ;  /* 0x000000089f9f7c24 */ /* 0x000fe2000f8e02ff */
[C---:B------:R-:W-:Y:S01]  /*29b0*/  SEL R16, R6.reuse, R63, !P3 ;  /* 0x0000003f06107207 */ /* 0x040fe20005800000 */
[----:B------:R-:W-:Y:S01]  /*29c0*/  IMAD R17, R17, UR8, RZ ;  /* 0x0000000811117c24 */ /* 0x000fe2000f8e02ff */
[C---:B------:R-:W-:Y:S01]  /*29d0*/  SEL R8, R6.reuse, R65, !P3 ;  /* 0x0000004106087207 */ /* 0x040fe20005800000 */
[----:B------:R-:W-:Y:S01]  /*29e0*/  IMAD R155, R155, UR8, RZ ;  /* 0x000000089b9b7c24 */ /* 0x000fe2000f8e02ff */
[----:B------:R-:W-:Y:S01]  /*29f0*/  SEL R15, R6, R67, !P3 ;  /* 0x00000043060f7207 */ /* 0x000fe20005800000 */
[----:B------:R-:W-:Y:S01]  /*2a00*/  IMAD R16, R16, UR8, RZ ;  /* 0x0000000810107c24 */ /* 0x000fe2000f8e02ff */
[C---:B------:R-:W-:Y:S01]  /*2a10*/  SEL R7, R6.reuse, R69, !P3 ;  /* 0x0000004506077207 */ /* 0x040fe20005800000 */
[----:B------:R-:W-:Y:S01]  /*2a20*/  IMAD R21, R21, UR8, RZ ;  /* 0x0000000815157c24 */ /* 0x000fe2000f8e02ff */
[----:B------:R-:W-:Y:S01]  /*2a30*/  SEL R14, R6, R71, !P3 ;  /* 0x00000047060e7207 */ /* 0x000fe20005800000 */
[----:B------:R-:W-:Y:S01]  /*2a40*/  IMAD R15, R15, UR8, RZ ;  /* 0x000000080f0f7c24 */ /* 0x000fe2000f8e02ff */
[-C--:B------:R-:W-:Y:S01]  /*2a50*/  IADD3 R134, P2, R135, R156.reuse, RZ ;  /* 0x0000009c87867210 */ /* 0x080fe20007f5e0ff */
[----:B------:R-:W-:Y:S01]  /*2a60*/  IMAD R13, R13, UR8, RZ ;  /* 0x000000080d0d7c24 */ /* 0x000fe2000f8e02ff */
[-C--:B------:R-:W-:Y:S01]  /*2a70*/  IADD3 R144, P1, R145, R156.reuse, RZ ;  /* 0x0000009c91907210 */ /* 0x080fe20007f3e0ff */
[----:B------:R-:W-:Y:S01]  /*2a80*/  IMAD R14, R14, UR8, RZ ;  /* 0x000000080e0e7c24 */ /* 0x000fe2000f8e02ff */
[----:B------:R-:W-:Y:S01]  /*2a90*/  SEL R6, R6, R19, !P3 ;  /* 0x0000001306067207 */ /* 0x000fe20005800000 */
[----:B------:R-:W-:Y:S01]  /*2aa0*/  VIADD R19, R4, 0xffffffff ;  /* 0xffffffff04137836 */ /* 0x000fe20000000000 */
        /* <DEDUP_REMOVED lines=8> */
[----:B------:R-:W-:Y:S01]  /*2b30*/  ISETP.GE.U32.AND P4, PT, R19, 0x7fffffe0, PT ;  /* 0x7fffffe01300780c */ /* 0x000fe20003f86070 */
[----:B------:R-:W-:Y:S01]  /*2b40*/  VIADD R19, R4, 0xfffffffa ;  /* 0xfffffffa04137836 */ /* 0x000fe20000000000 */
[-C--:B------:R-:W-:Y:S01]  /*2b50*/  LEA.HI.X.SX32 R139, R225, R157.reuse, 0x2, P2 ;  /* 0x0000009de18b7211 */ /* 0x080fe200010f16ff */
[----:B------:R-:W-:Y:S01]  /*2b60*/  IMAD R8, R8, UR8, RZ ;  /* 0x0000000808087c24 */ /* 0x000fe2000f8e02ff */
[----:B------:R-:W-:Y:S01]  /*2b70*/  LEA.HI.X.SX32 R149, R214, R157, 0x2, P1 ;  /* 0x0000009dd6957211 */ /* 0x000fe200008f16ff */
[----:B------:R-:W-:Y:S01]  /*2b80*/  IMAD R7, R7, UR8, RZ ;  /* 0x0000000807077c24 */ /* 0x000fe2000f8e02ff */
[-C--:B------:R-:W-:Y:S01]  /*2b90*/  IADD3 R142, P2, R143, R156.reuse, RZ ;  /* 0x0000009c8f8e7210 */ /* 0x080fe20007f5e0ff */
[----:B------:R-:W-:Y:S01]  /*2ba0*/  IMAD R6, R6, UR8, RZ ;  /* 0x0000000806067c24 */ /* 0x000fe2000f8e02ff */
[----:B------:R-:W-:-:S02]  /*2bb0*/  IADD3 R90, P1, R91, R156, RZ ;  /* 0x0000009c5b5a7210 */ /* 0x000fc40007f3e0ff */
[----:B------:R-:W-:Y:S01]  /*2bc0*/  ISETP.GE.U32.AND P5, PT, R24, 0x7fffffdf, PT ;  /* 0x7fffffdf1800780c */ /* 0x000fe20003fa6070 */
[----:B------:R-:W-:Y:S01]  /*2bd0*/  VIADD R24, R4, 0xffffffe6 ;  /* 0xffffffe604187836 */ /* 0x000fe20000000000 */
[----:B------:R-:W-:Y:S01]  /*2be0*/  ISETP.GE.U32.AND P6, PT, R25, 0x7fffffde, PT ;  /* 0x7fffffde1900780c */ /* 0x000fe20003fc6070 */
[----:B------:R-:W-:Y:S01]  /*2bf0*/  @!PT LDS RZ, [RZ] ;  /* 0x00000000fffff984 */ /* 0x000fe20000000800 */
[----:B------:R-:W-:Y:S01]  /*2c00*/  @!PT LDS RZ, [RZ] ;  /* 0x00000000fffff984 */ /* 0x000fe20000000800 */
[----:B------:R-:W-:Y:S01]  /*2c10*/  @!PT LDS RZ, [RZ] ;  /* 0x00000000fffff984 */ /* 0x000fe20000000800 */
[----:B------:R1:W-:Y:S01]  /*2c20*/  LDGSTS.E [R187], desc[UR12][R156.64], !P4 ;  /* 0x000000009cbb7fae */ /* 0x0003e2000e12184c */
[-C--:B------:R-:W-:Y:S02]  /*2c30*/  LEA.HI.X.SX32 R143, R224, R157.reuse, 0x2, P2 ;  /* 0x0000009de08f7211 */ /* 0x080fe400010f16ff */
[-C--:B------:R-:W-:Y:S02]  /*2c40*/  LEA.HI.X.SX32 R91, R219, R157.reuse, 0x2, P1 ;  /* 0x0000009ddb5b7211 */ /* 0x080fe400008f16ff */
[----:B------:R-:W-:Y:S02]  /*2c50*/  IADD3 R146, P2, R147, R156, RZ ;  /* 0x0000009c93927210 */ /* 0x000fe40007f5e0ff */
[----:B------:R-:W-:Y:S01]  /*2c60*/  ISETP.GE.U32.AND P1, PT, R5, 0x7fffffdc, PT ;  /* 0x7fffffdc0500780c */ /* 0x000fe20003f26070 */
[----:B------:R-:W-:Y:S01]  /*2c70*/  VIADD R5, R4, 0xfffffff9 ;  /* 0xfffffff904057836 */ /* 0x000fe20000000000 */
[----:B------:R-:W-:Y:S01]  /*2c80*/  ISETP.GE.U32.AND P3, PT, R26, 0x7fffffdd, PT ;  /* 0x7fffffdd1a00780c */ /* 0x000fe20003f66070 */
[----:B------:R2:W-:Y:S01]  /*2c90*/  LDGSTS.E [R187+0x4], desc[UR12][R94.64], !P5 ;  /* 0x000040005ebb7fae */ /* 0x0005e2000e92184c */
[----:B------:R-:W-:-:S02]  /*2ca0*/  LEA.HI.X.SX32 R147, R221, R157, 0x2, P2 ;  /* 0x0000009ddd937211 */ /* 0x000fc400010f16ff */
[-C--:B------:R-:W-:Y:S01]  /*2cb0*/  IADD3 R150, P2, R151, R156.reuse, RZ ;  /* 0x0000009c97967210 */ /* 0x080fe20007f5e0ff */
[----:B------:R3:W-:Y:S01]  /*2cc0*/  LDGSTS.E [R187+0x8], desc[UR12][R96.64], !P6 ;  /* 0x0000800060bb7fae */ /* 0x0007e2000f12184c */
[----:B------:R-:W-:Y:S01]  /*2cd0*/  ISETP.GE.U32.AND P4, PT, R5, 0x7fffffda, PT ;  /* 0x7fffffda0500780c */ /* 0x000fe20003f86070 */
[----:B------:R-:W-:Y:S01]  /*2ce0*/  VIADD R5, R4, 0xfffffff7 ;  /* 0xfffffff704057836 */ /* 0x000fe20000000000 */
[-C--:B------:R-:W-:Y:S02]  /*2cf0*/  LEA.HI.X.SX32 R151, R220, R157.reuse, 0x2, P2 ;  /* 0x0000009ddc977211 */ /* 0x080fe400010f16ff */
[----:B------:R-:W-:Y:S02]  /*2d00*/  IADD3 R84, P2, R85, R156, RZ ;  /* 0x0000009c55547210 */ /* 0x000fe40007f5e0ff */
[----:B------:R-:W-:Y:S01]  /*2d10*/  ISETP.GE.U32.AND P6, PT, R5, 0x7fffffd8, PT ;  /* 0x7fffffd80500780c */ /* 0x000fe20003fc6070 */
[----:B------:R-:W-:Y:S01]  /*2d20*/  VIADD R5, R4, 0xfffffff6 ;  /* 0xfffffff604057836 */ /* 0x000fe20000000000 */
[----:B------:R-:W-:Y:S01]  /*2d30*/  LEA.HI.X.SX32 R85, R218, R157, 0x2, P2 ;  /* 0x0000009dda557211 */ /* 0x000fe200010f16ff */
[----:B------:R4:W-:Y:S01]  /*2d40*/  LDGSTS.E [R187+0xc], desc[UR12][R98.64], !P3 ;  /* 0x0000c00062bb7fae */ /* 0x0009e2000d92184c */
[----:B------:R-:W-:Y:S01]  /*2d50*/  ISETP.GE.U32.AND P2, PT, R19, 0x7fffffdb, PT ;  /* 0x7fffffdb1300780c */ /* 0x000fe20003f46070 */
[C---:B------:R-:W-:Y:S01]  /*2d60*/  VIADD R19, R4.reuse, 0xfffffff8 ;  /* 0xfffffff804137836 */ /* 0x040fe20000000000 */
[----:B------:R-:W-:Y:S01]  /*2d70*/  ISETP.GE.U32.AND P3, PT, R5, 0x7fffffd7, PT ;  /* 0x7fffffd70500780c */ /* 0x000fe20003f66070 */
[----:B------:R-:W-:Y:S01]  /*2d80*/  VIADD R5, R4, 0xfffffff5 ;  /* 0xfffffff504057836 */ /* 0x000fe20000000000 */
[----:B------:R5:W-:Y:S01]  /*2d90*/  LDGSTS.E [R185], desc[UR12][R100.64], !P1 ;  /* 0x0000000064b97fae */ /* 0x000be2000c92184c */
[----:B------:R-:W-:-:S02]  /*2da0*/  LOP3.LUT R169, R0, 0x20, RZ, 0x3c, !PT ;  /* 0x0000002000a97812 */ /* 0x000fc400078e3cff */
[----:B------:R-:W-:Y:S01]  /*2db0*/  ISETP.GE.U32.AND P5, PT, R19, 0x7fffffd9, PT ;  /* 0x7fffffd91300780c */ /* 0x000fe20003fa6070 */
[C---:B------:R-:W-:Y:S01]  /*2dc0*/  VIADD R19, R4.reuse, 0xfffffff4 ;  /* 0xfffffff404137836 */ /* 0x040fe20000000000 */
[----:B------:R-:W-:Y:S01]  /*2dd0*/  ISETP.GE.U32.AND P1, PT, R5, 0x7fffffd6, PT ;  /* 0x7fffffd60500780c */ /* 0x000fe20003f26070 */
[----:B------:R-:W-:Y:S01]  /*2de0*/  VIADD R5, R4, 0xfffffff3 ;  /* 0xfffffff304057836 */ /* 0x000fe20000000000 */
[----:B------:R-:W-:Y:S01]  /*2df0*/  LOP3.LUT R170, R0, 0x70, RZ, 0x3c, !PT ;  /* 0x0000007000aa7812 */ /* 0x000fe200078e3cff */
[----:B------:R-:W-:Y:S01]  /*2e00*/  IMAD.IADD R181, R188, 0x1, R169 ;  /* 0x00000001bcb57824 */ /* 0x000fe200078e02a9 */
[----:B------:R5:W-:Y:S01]  /*2e10*/  LDGSTS.E [R185+0x4], desc[UR12][R102.64], !P2 ;  /* 0x0000400066b97fae */ /* 0x000be2000d12184c */
[----:B------:R-:W-:Y:S01]  /*2e20*/  ISETP.GE.U32.AND P2, PT, R19, 0x7fffffd5, PT ;  /* 0x7fffffd51300780c */ /* 0x000fe20003f46070 */
[----:B------:R-:W-:Y:S01]  /*2e30*/  VIADD R19, R4, 0xfffffff1 ;  /* 0xfffffff104137836 */ /* 0x000fe20000000000 */
[----:B------:R-:W-:Y:S01]  /*2e40*/  LOP3.LUT R169, R0, 0x30, RZ, 0x3c, !PT ;  /* 0x0000003000a97812 */ /* 0x000fe200078e3cff */
[----:B------:R5:W-:Y:S01]  /*2e50*/  LDGSTS.E [R185+0x8], desc[UR12][R104.64], !P4 ;  /* 0x0000800068b97fae */ /* 0x000be2000e12184c */
[----:B------:R-:W-:Y:S01]  /*2e60*/  ISETP.GE.U32.AND P4, PT, R5, 0x7fffffd4, PT ;  /* 0x7fffffd40500780c */ /* 0x000fe20003f86070 */
[----:B------:R-:W-:-:S02]  /*2e70*/  VIADD R5, R4, 0xfffffff2 ;  /* 0xfffffff204057836 */ /* 0x000fc40000000000 */
[----:B------:R5:W-:Y:S01]  /*2e80*/  LDGSTS.E [R185+0xc], desc[UR12][R106.64], !P5 ;  /* 0x0000c0006ab97fae */ /* 0x000be2000e92184c */
[----:B------:R-:W-:Y:S01]  /*2e90*/  IMAD.IADD R178, R188, 0x1, R169 ;  /* 0x00000001bcb27824 */ /* 0x000fe200078e02a9 */
[----:B------:R-:W-:Y:S01]  /*2ea0*/  LOP3.LUT R169, R0, 0x40, RZ, 0x3c, !PT ;  /* 0x0000004000a97812 */ /* 0x000fe200078e3cff */
[----:B------:R-:W-:Y:S01]  /*2eb0*/  IMAD.IADD R92, R188, 0x1, R170 ;  /* 0x00000001bc5c7824 */ /* 0x000fe200078e02aa */
[----:B------:R-:W-:Y:S01]  /*2ec0*/  ISETP.GE.U32.AND P5, PT, R5, 0x7fffffd3, PT ;  /* 0x7fffffd30500780c */ /* 0x000fe20003fa6070 */
[----:B------:R5:W-:Y:S01]  /*2ed0*/  LDGSTS.E [R181], desc[UR12][R108.64], !P6 ;  /* 0x000000006cb57fae */ /* 0x000be2000f12184c */
[C---:B------:R-:W-:Y:S01]  /*2ee0*/  VIADD R5, R4.reuse, 0xfffffff0 ;  /* 0xfffffff004057836 */ /* 0x040fe20000000000 */
[----:B------:R-:W-:Y:S01]  /*2ef0*/  ISETP.GE.U32.AND P6, PT, R19, 0x7fffffd2, PT ;  /* 0x7fffffd21300780c */ /* 0x000fe20003fc6070 */
[----:B------:R-:W-:Y:S01]  /*2f00*/  VIADD R19, R4, 0xffffffec ;  /* 0xffffffec04137836 */ /* 0x000fe20000000000 */
[----:B------:R5:W-:Y:S01]  /*2f10*/  LDGSTS.E [R181+0x4], desc[UR12][R110.64], !P3 ;  /* 0x000040006eb57fae */ /* 0x000be2000d92184c */
[----:B------:R-:W-:Y:S01]  /*2f20*/  IMAD.IADD R171, R188, 0x1, R169 ;  /* 0x00000001bcab7824 */ /* 0x000fe200078e02a9 */
[----:B------:R-:W-:Y:S01]  /*2f30*/  ISETP.GE.U32.AND P3, PT, R5, 0x7fffffd1, PT ;  /* 0x7fffffd10500780c */ /* 0x000fe20003f66070 */
[C---:B------:R-:W-:Y:S01]  /*2f40*/  VIADD R5, R4.reuse, 0xffffffed ;  /* 0xffffffed04057836 */ /* 0x040fe20000000000 */
[----:B------:R5:W-:Y:S01]  /*2f50*/  LDGSTS.E [R181+0x8], desc[UR12][R112.64], !P1 ;  /* 0x0000800070b57fae */ /* 0x000be2000c92184c */
[----:B------:R-:W-:Y:S01]  /*2f60*/  ISETP.GE.U32.AND P1, PT, R19, 0x7fffffcd, PT ;  /* 0x7fffffcd1300780c */ /* 0x000fe20003f26070 */
[----:B------:R-:W-:Y:S01]  /*2f70*/  VIADD R19, R4, 0xffffffee ;  /* 0xffffffee04137836 */ /* 0x000fe20000000000 */
[----:B------:R-:W-:Y:S01]  /*2f80*/  LOP3.LUT R169, R0, 0x50, RZ, 0x3c, !PT ;  /* 0x0000005000a97812 */ /* 0x000fe200078e3cff */
[----:B------:R5:W-:Y:S01]  /*2f90*/  LDGSTS.E [R181+0xc], desc[UR12][R114.64], !P2 ;  /* 0x0000c00072b57fae */ /* 0x000be2000d12184c */
[----:B------:R-:W-:Y:S01]  /*2fa0*/  ISETP.GE.U32.AND P2, PT, R5, 0x7fffffce, PT ;  /* 0x7fffffce0500780c */ /* 0x000fe20003f46070 */
[C---:B------:R-:W-:Y:S01]  /*2fb0*/  VIADD R5, R4.reuse, 0xffffffef ;  /* 0xffffffef04057836 */ /* 0x040fe20000000000 */
[----:B------:R-:W-:Y:S01]  /*2fc0*/  SEL R37, RZ, 0x1, P1 ;  /* 0x00000001ff257807 */ /* 0x000fe20000800000 */
[----:B------:R5:W-:Y:S01]  /*2fd0*/  LDGSTS.E [R178], desc[UR12][R116.64], !P4 ;  /* 0x0000000074b27fae */ /* 0x000be2000e12184c */
[----:B------:R-:W-:Y:S01]  /*2fe0*/  ISETP.GE.U32.AND P1, PT, R19, 0x7fffffcf, PT ;  /* 0x7fffffcf1300780c */ /* 0x000fe20003f26070 */
[C---:B------:R-:W-:Y:S01]  /*2ff0*/  VIADD R19, R4.reuse, 0xffffffe8 ;  /* 0xffffffe804137836 */ /* 0x040fe20000000000 */
[----:B------:R-:W-:Y:S01]  /*3000*/  SEL R52, RZ, 0x1fffe, P2 ;  /* 0x0001fffeff347807 */ /* 0x000fe20001000000 */
[----:B------:R5:W-:Y:S01]  /*3010*/  LDGSTS.E [R178+0x4], desc[UR12][R118.64], !P5 ;  /* 0x0000400076b27fae */ /* 0x000be2000e92184c */
        /* <DEDUP_REMOVED lines=9> */
[----:B------:R-:W-:Y:S01]  /*30b0*/  VIADD R5, R4, 0xffffffeb ;  /* 0xffffffeb04057836 */ /* 0x000fe20000000000 */
[----:B------:R-:W-:Y:S01]  /*30c0*/  SEL R60, RZ, 0x1, P1 ;  /* 0x00000001ff3c7807 */ /* 0x000fe20000800000 */
[----:B------:R-:W-:Y:S01]  /*30d0*/  IMAD.IADD R172, R188, 0x1, R169 ;  /* 0x00000001bcac7824 */ /* 0x000fe200078e02a9 */
[----:B------:R-:W-:Y:S01]  /*30e0*/  ISETP.GE.U32.AND P1, PT, R19, 0x7fffffcb, PT ;  /* 0x7fffffcb1300780c */ /* 0x000fe20003f26070 */
[----:B------:R-:W-:Y:S01]  /*30f0*/  VIADD R19, R4, 0xffffffe4 ;  /* 0xffffffe404137836 */ /* 0x000fe20000000000 */
[----:B------:R-:W-:-:S02]  /*3100*/  SEL R61, RZ, 0x1fffe, P2 ;  /* 0x0001fffeff3d7807 */ /* 0x000fc40001000000 */
[----:B------:R-:W-:Y:S01]  /*3110*/  ISETP.GE.U32.AND P2, PT, R5, 0x7fffffcc, PT ;  /* 0x7fffffcc0500780c */ /* 0x000fe20003f46070 */
[----:B------:R-:W-:Y:S01]  /*3120*/  VIADD R5, R4, 0xffffffe5 ;  /* 0xffffffe504057836 */ /* 0x000fe20000000000 */
[----:B------:R-:W-:Y:S01]  /*3130*/  SEL R58, RZ, 0x4, P1 ;  /* 0x00000004ff3a7807 */ /* 0x000fe20000800000 */
[----:B------:R-:W-:Y:S01]  /*3140*/  IMAD.IADD R60, R60, 0x1, R61 ;  /* 0x000000013c3c7824 */ /* 0x000fe200078e023d */
[----:B------:R-:W-:Y:S01]  /*3150*/  ISETP.GE.U32.AND P1, PT, R19, 0x7fffffc5, PT ;  /* 0x7fffffc51300780c */ /* 0x000fe20003f26070 */
[C---:B------:R-:W-:Y:S01]  /*3160*/  VIADD R19, R4.reuse, 0xffffffe7 ;  /* 0xffffffe704137836 */ /* 0x040fe20000000000 */
[----:B------:R-:W-:Y:S02]  /*3170*/  SEL R59, RZ, 0x7fff8, P2 ;  /* 0x0007fff8ff3b7807 */ /* 0x000fe40001000000 */
[----:B------:R-:W-:Y:S01]  /*3180*/  ISETP.GE.U32.AND P2, PT, R5, 0x7fffffc6, PT ;  /* 0x7fffffc60500780c */ /* 0x000fe20003f46070 */
[----:B------:R-:W-:Y:S01]  /*3190*/  VIADD R5, R4, 0xffffffe1 ;  /* 0xffffffe104057836 */ /* 0x000fe20000000000 */
[----:B------:R-:W-:-:S02]  /*31a0*/  SEL R64, RZ, 0x1, P1 ;  /* 0x00000001ff407807 */ /* 0x000fc40000800000 */
[----:B------:R-:W-:Y:S01]  /*31b0*/  ISETP.GE.U32.AND P1, PT, R24, 0x7fffffc7, PT ;  /* 0x7fffffc71800780c */ /* 0x000fe20003f26070 */
[C---:B------:R-:W-:Y:S01]  /*31c0*/  VIADD R24, R4.reuse, 0xffffffc8 ;  /* 0xffffffc804187836 */ /* 0x040fe20000000000 */
[----:B------:R-:W-:Y:S02]  /*31d0*/  SEL R65, RZ, 0x1fffe, P2 ;  /* 0x0001fffeff417807 */ /* 0x000fe40001000000 */
        /* <DEDUP_REMOVED lines=8> */
[C---:B------:R-:W-:Y:S01]  /*3260*/  VIADD R19, R4.reuse, 0xffffffcc ;  /* 0xffffffcc04137836 */ /* 0x040fe20000000000 */
[----:B------:R-:W-:Y:S02]  /*3270*/  SEL R68, RZ, 0x1fffe, P1 ;  /* 0x0001fffeff447807 */ /* 0x000fe40000800000 */
        /* <DEDUP_REMOVED lines=9> */
[----:B------:R-:W-:Y:S02]  /*3310*/  ISETP.GE.U32.AND P2, PT, R19, 0x7fffffaf, PT ;  /* 0x7fffffaf1300780c */ /* 0x000fe40003f46070 */
[----:B------:R-:W-:Y:S02]  /*3320*/  SEL R26, RZ, 0x1fffe, P1 ;  /* 0x0001fffeff1a7807 */ /* 0x000fe40000800000 */
[----:B------:R-:W-:Y:S01]  /*3330*/  ISETP.GE.U32.AND P1, PT, R5, 0x7fffffb0, PT ;  /* 0x7fffffb00500780c */ /* 0x000fe20003f26070 */
[----:B------:R-:W-:Y:S01]  /*3340*/  VIADD R5, R4, 0xffffffc9 ;  /* 0xffffffc904057836 */ /* 0x000fe20000000000 */
[----:B------:R-:W-:Y:S01]  /*3350*/  SEL R19, RZ, 0x4, P2 ;  /* 0x00000004ff137807 */ /* 0x000fe20001000000 */
[----:B------:R-:W-:Y:S01]  /*3360*/  IMAD.IADD R25, R25, 0x1, R26 ;  /* 0x0000000119197824 */ /* 0x000fe200078e021a */
[----:B------:R-:W-:-:S02]  /*3370*/  ISETP.GE.U32.AND P2, PT, R24, 0x7fffffa9, PT ;  /* 0x7fffffa91800780c */ /* 0x000fc40003f46070 */
[----:B------:R-:W-:Y:S02]  /*3380*/  SEL R24, RZ, 0x7fff8, P1 ;  /* 0x0007fff8ff187807 */ /* 0x000fe40000800000 */
        /* <DEDUP_REMOVED lines=12> */
[----:B------:R-:W-:Y:S01]  /*3450*/  VIADD R5, R4, 0xffffffc1 ;  /* 0xffffffc104057836 */ /* 0x000fe20000000000 */
[----:B------:R-:W-:Y:S02]  /*3460*/  SEL R33, RZ, 0x1, P2 ;  /* 0x00000001ff217807 */ /* 0x000fe40001000000 */
[----:B------:R-:W-:Y:S02]  /*3470*/  ISETP.GE.U32.AND P2, PT, R32, 0x7fffffa7, PT ;  /* 0x7fffffa72000780c */ /* 0x000fe40003f46070 */
[----:B------:R-:W-:Y:S02]  /*3480*/  SEL R34, RZ, 0x1fffe, P1 ;  /* 0x0001fffeff227807 */ /* 0x000fe40000800000 */
[----:B------:R-:W-:-:S02]  /*3490*/  ISETP.GE.U32.AND P1, PT, R31, 0x7fffffa8, PT ;  /* 0x7fffffa81f00780c */ /* 0x000fc40003f26070 */
[----:B------:R-:W-:Y:S01]  /*34a0*/  SEL R31, RZ, 0x4, P2 ;  /* 0x00000004ff1f7807 */ /* 0x000fe20001000000 */
[----:B------:R-:W-:Y:S01]  /*34b0*/  IMAD.IADD R33, R33, 0x1, R34 ;  /* 0x0000000121217824 */ /* 0x000fe200078e0222 */
[----:B------:R-:W-:Y:S01]  /*34c0*/  ISETP.GE.U32.AND P2, PT, R5, 0x7fffffa2, PT ;  /* 0x7fffffa20500780c */ /* 0x000fe20003f46070 */
[C---:B------:R-:W-:Y:S01]  /*34d0*/  VIADD R5, R4.reuse, 0xffffffc3 ;  /* 0xffffffc304057836 */ /* 0x040fe20000000000 */
[----:B------:R-:W-:Y:S02]  /*34e0*/  SEL R32, RZ, 0x7fff8, P1 ;  /* 0x0007fff8ff207807 */ /* 0x000fe40000800000 */
[----:B------:R-:W-:Y:S02]  /*34f0*/  ISETP.GE.U32.AND P1, PT, R35, 0x7fffffa3, PT ;  /* 0x7fffffa32300780c */ /* 0x000fe40003f26070 */
[----:B------:R-:W-:Y:S02]  /*3500*/  SEL R38, RZ, 0x1fffe, P2 ;  /* 0x0001fffeff267807 */ /* 0x000fe40001000000 */
[----:B------:R-:W-:Y:S01]  /*3510*/  ISETP.GE.U32.AND P2, PT, R5, 0x7fffffa4, PT ;  /* 0x7fffffa40500780c */ /* 0x000fe20003f46070 */
[----:B------:R-:W-:Y:S01]  /*3520*/  VIADD R5, R4, 0xffffffdd ;  /* 0xffffffdd04057836 */ /* 0x000fe20000000000 */
[----:B------:R-:W-:-:S02]  /*3530*/  SEL R35, RZ, 0x4, P1 ;  /* 0x00000004ff237807 */ /* 0x000fc40000800000 */
[----:B------:R-:W-:Y:S02]  /*3540*/  ISETP.GE.U32.AND P1, PT, R36, 0x7fffffbd, PT ;  /* 0x7fffffbd2400780c */ /* 0x000fe40003f26070 */
[----:B------:R-:W-:Y:S02]  /*3550*/  SEL R36, RZ, 0x7fff8, P2 ;  /* 0x0007fff8ff247807 */ /* 0x000fe40001000000 */
[----:B------:R-:W-:Y:S01]  /*3560*/  ISETP.GE.U32.AND P2, PT, R5, 0x7fffffbe, PT ;  /* 0x7fffffbe0500780c */ /* 0x000fe20003f46070 */
[----:B------:R-:W-:Y:S01]  /*3570*/  VIADD R5, R4, 0xffffffdf ;  /* 0xffffffdf04057836 */ /* 0x000fe20000000000 */
[----:B------:R-:W-:Y:S02]  /*3580*/  SEL R41, RZ, 0x1, P1 ;  /* 0x00000001ff297807 */ /* 0x000fe40000800000 */
[----:B------:R-:W-:Y:S02]  /*3590*/  ISETP.GE.U32.AND P1, PT, R39, 0x7fffffbf, PT ;  /* 0x7fffffbf2700780c */ /* 0x000fe40003f26070 */
[----:B------:R-:W-:-:S02]  /*35a0*/  SEL R42, RZ, 0x1fffe, P2 ;  /* 0x0001fffeff2a7807 */ /* 0x000fc40001000000 */
[----:B------:R-:W-:Y:S01]  /*35b0*/  ISETP.GE.U32.AND P2, PT, R5, 0x7fffffc0, PT ;  /* 0x7fffffc00500780c */ /* 0x000fe20003f46070 */
[----:B------:R-:W-:Y:S01]  /*35c0*/  VIADD R5, R4, 0xffffffd9 ;  /* 0xffffffd904057836 */ /* 0x000fe20000000000 */
[----:B------:R-:W-:Y:S01]  /*35d0*/  SEL R39, RZ, 0x4, P1 ;  /* 0x00000004ff277807 */ /* 0x000fe20000800000 */
[----:B------:R-:W-:Y:S01]  /*35e0*/  IMAD.IADD R41, R41, 0x1, R42 ;  /* 0x0000000129297824 */ /* 0x000fe200078e022a */
        /* <DEDUP_REMOVED lines=9> */
[----:B------:R-:W-:Y:S01]  /*3680*/  SEL R43, RZ, 0x4, P1 ;  /* 0x00000004ff2b7807 */ /* 0x000fe20000800000 */
[----:B------:R-:W-:Y:S01]  /*3690*/  IMAD.IADD R45, R45, 0x1, R46 ;  /* 0x000000012d2d7824 */ /* 0x000fe200078e022e */
[----:B------:R-:W-:Y:S02]  /*36a0*/  ISETP.GE.U32.AND P1, PT, R44, 0x7fffffb5, PT ;  /* 0x7fffffb52c00780c */ /* 0x000fe40003f26070 */
        /* <DEDUP_REMOVED lines=21> */
[----:B------:R-:W-:Y:S01]  /*3800*/  IMAD.IADD R57, R37, 0x1, R52 ;  /* 0x0000000125397824 */ /* 0x000fe200078e0234 */
[----:B------:R-:W-:Y:S02]  /*3810*/  SEL R37, RZ, 0x1, P2 ;  /* 0x00000001ff257807 */ /* 0x000fe40001000000 */
[----:B------:R-:W-:Y:S02]  /*3820*/  SEL R52, RZ, 0x7fff8, P1 ;  /* 0x0007fff8ff347807 */ /* 0x000fe40000800000 */
[----:B------:R-:W-:Y:S01]  /*3830*/  ISETP.GE.U32.AND P1, PT, R180, 0x7fffffa1, PT ;  /* 0x7fffffa1b400780c */ /* 0x000fe20003f26070 */
[----:B------:R-:W-:Y:S01]  /*3840*/  IMAD.IADD R68, R37, 0x1, R68 ;  /* 0x0000000125447824 */ /* 0x000fe200078e0244 */
[----:B------:R-:W-:-:S02]  /*3850*/  LOP3.LUT R60, R60, 0x3, RZ, 0xc0, !PT ;  /* 0x000000033c3c7812 */ /* 0x000fc400078ec0ff */
[----:B------:R-:W-:Y:S02]  /*3860*/  SEL R37, RZ, 0x1, P1 ;  /* 0x00000001ff257807 */ /* 0x000fe40000800000 */
[----:B------:R-:W-:Y:S02]  /*3870*/  LOP3.LUT R68, R68, 0x3, RZ, 0xc0, !PT ;  /* 0x0000000344447812 */ /* 0x000fe400078ec0ff */
[----:B------:R-:W-:Y:S01]  /*3880*/  LOP3.LUT R25, R25, 0x3, RZ, 0xc0, !PT ;  /* 0x0000000319197812 */ /* 0x000fe200078ec0ff */
[----:B------:R-:W-:Y:S01]  /*3890*/  IMAD.IADD R37, R37, 0x1, R38 ;  /* 0x0000000125257824 */ /* 0x000fe200078e0226 */
[----:B------:R-:W-:Y:S02]  /*38a0*/  LOP3.LUT R64, R64, 0x3, RZ, 0xc0, !PT ;  /* 0x0000000340407812 */ /* 0x000fe400078ec0ff */
[----:B------:R-:W-:Y:S02]  /*38b0*/  IADD3 R58, R60, R59, R58 ;  /* 0x0000003b3c3a7210 */ /* 0x000fe40007ffe03a */
[----:B------:R-:W-:-:S02]  /*38c0*/  LOP3.LUT R37, R37, 0x3, RZ, 0xc0, !PT ;  /* 0x0000000325257812 */ /* 0x000fc400078ec0ff */
[----:B------:R-:W-:Y:S01]  /*38d0*/  IADD3 R66, R68, R67, R66 ;  /* 0x0000004344427210 */ /* 0x000fe20007ffe042 */
[----:B------:R-:W-:Y:S01]  /*38e0*/  IMAD.SHL.U32 R26, R58, 0x100, RZ ;  /* 0x000001003a1a7824 */ /* 0x000fe200078e00ff */
[----:B------:R-:W-:Y:S02]  /*38f0*/  LOP3.LUT R33, R33, 0x3, RZ, 0xc0, !PT ;  /* 0x0000000321217812 */ /* 0x000fe400078ec0ff */
[----:B------:R-:W-:Y:S02]  /*3900*/  IADD3 R35, R37, R36, R35 ;  /* 0x0000002425237210 */ /* 0x000fe40007ffe023 */
[----:B------:R-:W-:Y:S02]  /*3910*/  LOP3.LUT R29, R29, 0x3, RZ, 0xc0, !PT ;  /* 0x000000031d1d7812 */ /* 0x000fe400078ec0ff */
[----:B------:R-:W-:Y:S02]  /*3920*/  IADD3 R19, R25, R24, R19 ;  /* 0x0000001819137210 */ /* 0x000fe40007ffe013 */
[----:B------:R-:W-:-:S02]  /*3930*/  IADD3 R62, R64, R63, R62 ;  /* 0x0000003f403e7210 */ /* 0x000fc40007ffe03e */
[----:B------:R-:W-:Y:S02]  /*3940*/  LOP3.LUT R45, R45, 0x3, RZ, 0xc0, !PT ;  /* 0x000000032d2d7812 */ /* 0x000fe400078ec0ff */
[----:B------:R-:W-:Y:S02]  /*3950*/  LOP3.LUT R53, R53, 0x3, RZ, 0xc0, !PT ;  /* 0x0000000335357812 */ /* 0x000fe400078ec0ff */
[----:B------:R-:W-:Y:S02]  /*3960*/  LOP3.LUT R25, R66, 0xf, RZ, 0xc0, !PT ;  /* 0x0000000f42197812 */ /* 0x000fe400078ec0ff */
[----:B------:R-:W-:Y:S02]  /*3970*/  LOP3.LUT R57, R57, 0x3, RZ, 0xc0, !PT ;  /* 0x0000000339397812 */ /* 0x000fe400078ec0ff */
[----:B------:R-:W-:Y:S01]  /*3980*/  IADD3 R31, R33, R32, R31 ;  /* 0x00000020211f7210 */ /* 0x000fe20007ffe01f */
[----:B------:R-:W-:Y:S01]  /*3990*/  IMAD R25, R62, 0x10, R25 ;  /* 0x000000103e197824 */ /* 0x000fe200078e0219 */
[----:B------:R-:W-:-:S02]  /*39a0*/  LOP3.LUT R24, R35, 0xf, RZ, 0xc0, !PT ;  /* 0x0000000f23187812 */ /* 0x000fc400078ec0ff */
[----:B------:R-:W-:Y:S02]  /*39b0*/  IADD3 R27, R29, R28, R27 ;  /* 0x0000001c1d1b7210 */ /* 0x000fe40007ffe01b */
[----:B------:R-:W-:Y:S01]  /*39c0*/  LOP3.LUT R49, R49, 0x3, RZ, 0xc0, !PT ;  /* 0x0000000331317812 */ /* 0x000fe200078ec0ff */
[----:B------:R-:W-:Y:S01]  /*39d0*/  IMAD R31, R31, 0x10, R24 ;  /* 0x000000101f1f7824 */ /* 0x000fe200078e0218 */
[----:B------:R-:W-:Y:S01]  /*39e0*/  IADD3 R43, R45, R44, R43 ;  /* 0x0000002c2d2b7210 */ /* 0x000fe20007ffe02b */
[----:B------:R-:W-:Y:S01]  /*39f0*/  IMAD.SHL.U32 R24, R27, 0x100, RZ ;  /* 0x000001001b187824 */ /* 0x000fe200078e00ff */
[----:B------:R-:W-:Y:S02]  /*3a00*/  IADD3 R51, R53, R52, R51 ;  /* 0x0000003435337210 */ /* 0x000fe40007ffe033 */
[----:B------:R-:W-:Y:S01]  /*3a10*/  IADD3 R55, R57, R56, R55 ;  /* 0x0000003839377210 */ /* 0x000fe20007ffe037 */
[----:B------:R-:W-:Y:S01]  /*3a20*/  IMAD.SHL.U32 R43, R43, 0x100, RZ ;  /* 0x000001002b2b7824 */ /* 0x000fe200078e00ff */
[----:B------:R-:W-:-:S02]  /*3a30*/  LOP3.LUT R26, R26, 0xf00, RZ, 0xe2, !PT ;  /* 0x00000f001a1a7812 */ /* 0x000fc400078ee2ff */
[----:B------:R-:W-:Y:S02]  /*3a40*/  IADD3 R47, R49, R48, R47 ;  /* 0x00000030312f7210 */ /* 0x000fe40007ffe02f */
[----:B------:R-:W-:Y:S01]  /*3a50*/  LOP3.LUT R28, R51, 0xf, RZ, 0xc0, !PT ;  /* 0x0000000f331c7812 */ /* 0x000fe200078ec0ff */
[----:B------:R-:W-:Y:S01]  /*3a60*/  IMAD R55, R55, 0x1000, R26 ;  /* 0x0000100037377824 */ /* 0x000fe200078e021a */
[----:B------:R-:W-:Y:S02]  /*3a70*/  LOP3.LUT R41, R41, 0x3, RZ, 0xc0, !PT ;  /* 0x0000000329297812 */ /* 0x000fe400078ec0ff */
[----:B------:R-:W-:Y:S01]  /*3a80*/  LOP3.LUT R30, R25, 0xff, RZ, 0xc0, !PT ;  /* 0x000000ff191e7812 */ /* 0x000fe200078ec0ff */
[----:B------:R-:W-:Y:S01]  /*3a90*/  IMAD R28, R47, 0x10, R28 ;  /* 0x000000102f1c7824 */ /* 0x000fe200078e021c */
[----:B------:R-:W-:Y:S02]  /*3aa0*/  LOP3.LUT R24, R24, 0xf00, RZ, 0xe2, !PT ;  /* 0x00000f0018187812 */ /* 0x000fe400078ee2ff */
[----:B------:R-:W-:Y:S01]  /*3ab0*/  IADD3 R39, R41, R40, R39 ;  /* 0x0000002829277210 */ /* 0x000fe20007ffe027 */
[----:B------:R-:W-:Y:S01]  /*3ac0*/  IMAD.IADD R30, R55, 0x1, R30 ;  /* 0x00000001371e7824 */ /* 0x000fe200078e021e */
[----:B------:R-:W-:Y:S01]  /*3ad0*/  LOP3.LUT R26, R43, 0xf00, RZ, 0xe2, !PT ;  /* 0x00000f002b1a7812 */ /* 0x000fe200078ee2ff */
[----:B------:R-:W-:Y:S01]  /*3ae0*/  IMAD R19, R19, 0x1000, R24 ;  /* 0x0000100013137824 */ /* 0x000fe200078e0218 */
[----:B------:R-:W-:-:S02]  /*3af0*/  LOP3.LUT R25, R28, 0xff, RZ, 0xc0, !PT ;  /* 0x000000ff1c197812 */ /* 0x000fc400078ec0ff */
[----:B------:R-:W-:Y:S01]  /*3b00*/  LOP3.LUT R24, R31, 0xff, RZ, 0xc0, !PT ;  /* 0x000000ff1f187812 */ /* 0x000fe200078ec0ff */
[----:B------:R-:W-:Y:S01]  /*3b10*/  IMAD R26, R39, 0x1000, R26 ;  /* 0x00001000271a7824 */ /* 0x000fe200078e021a */
[----:B------:R-:W-:Y:S02]  /*3b20*/  LOP3.LUT R30, R30, 0xffff, RZ, 0xc0, !PT ;  /* 0x0000ffff1e1e7812 */ /* 0x000fe400078ec0ff */
[----:B------:R-:W-:Y:S01]  /*3b30*/  LOP3.LUT R169, R3, 0x1f, RZ, 0xc0, !PT ;  /* 0x0000001f03a97812 */ /* 0x000fe200078ec0ff */
[----:B------:R-:W-:Y:S01]  /*3b40*/  IMAD.IADD R25, R26, 0x1, R25 ;  /* 0x000000011a197824 */ /* 0x000fe200078e0219 */
[----:B------:R-:W-:Y:S01]  /*3b50*/  SHF.R.U32.HI R26, RZ, 0xf, R30 ;  /* 0x0000000fff1a7819 */ /* 0x000fe2000001161e */
[----:B------:R-:W-:Y:S01]  /*3b60*/  IMAD.IADD R24, R19, 0x1, R24 ;  /* 0x0000000113187824 */ /* 0x000fe200078e0218 */
[----:B------:R-:W-:Y:S02]  /*3b70*/  SHF.R.U32.HI R19, RZ, 0xe, R30 ;  /* 0x0000000eff137819 */ /* 0x000fe4000001161e */
[----:B------:R-:W-:-:S02]  /*3b80*/  LOP3.LUT P4, RZ, R26, 0x1, RZ, 0xc0, !PT ;  /* 0x000000011aff7812 */ /* 0x000fc4000788c0ff */
[----:B------:R-:W-:Y:S02]  /*3b90*/  LOP3.LUT P5, RZ, R19, 0x1, RZ, 0xc0, !PT ;  /* 0x0000000113ff7812 */ /* 0x000fe400078ac0ff */
[--C-:B------:R-:W-:Y:S02]  /*3ba0*/  SHF.R.U32.HI R19, RZ, 0xd, R30.reuse ;  /* 0x0000000dff137819 */ /* 0x100fe4000001161e */
[--C-:B------:R-:W-:Y:S02]  /*3bb0*/  SHF.R.U32.HI R26, RZ, 0xb, R30.reuse ;  /* 0x0000000bff1a7819 */ /* 0x100fe4000001161e */
[----:B------:R-:W-:Y:S02]  /*3bc0*/  LOP3.LUT P6, RZ, R19, 0x1, RZ, 0xc0, !PT ;  /* 0x0000000113ff7812 */ /* 0x000fe400078cc0ff */
[--C-:B------:R-:W-:Y:S02]  /*3bd0*/  SHF.R.U32.HI R19, RZ, 0xc, R30.reuse ;  /* 0x0000000cff137819 */ /* 0x100fe4000001161e */
[----:B------:R-:W-:Y:S01]  /*3be0*/  SHF.R.U32.HI R3, RZ, 0x4, R30 ;  /* 0x00000004ff037819 */ /* 0x000fe2000001161e */
[----:B------:R5:W-:Y:S01]  /*3bf0*/  LDGSTS.E [R171], desc[UR12][R124.64], P4 ;  /* 0x000000007cab7fae */ /* 0x000be2000a12184c */
[----:B------:R-:W-:-:S02]  /*3c00*/  LOP3.LUT P3, RZ, R19, 0x1, RZ, 0xc0, !PT ;  /* 0x0000000113ff7812 */ /* 0x000fc4000786c0ff */
[--C-:B------:R-:W-:Y:S01]  /*3c10*/  SHF.R.U32.HI R19, RZ, 0xa, R30.reuse ;  /* 0x0000000aff137819 */ /* 0x100fe2000001161e */
[----:B------:R5:W-:Y:S01]  /*3c20*/  LDGSTS.E [R171+0x4], desc[UR12][R126.64], P5 ;  /* 0x000040007eab7fae */ /* 0x000be2000a92184c */
[----:B------:R-:W-:Y:S02]  /*3c30*/  LOP3.LUT P5, RZ, R26, 0x1, RZ, 0xc0, !PT ;  /* 0x000000011aff7812 */ /* 0x000fe400078ac0ff */
[----:B------:R-:W-:Y:S01]  /*3c40*/  LOP3.LUT P4, RZ, R19, 0x1, RZ, 0xc0, !PT ;  /* 0x0000000113ff7812 */ /* 0x000fe2000788c0ff */
[----:B------:R5:W-:Y:S01]  /*3c50*/  LDGSTS.E [R171+0x8], desc[UR12][R128.64], P6 ;  /* 0x0000800080ab7fae */ /* 0x000be2000b12184c */
[--C-:B------:R-:W-:Y:S02]  /*3c60*/  SHF.R.U32.HI R19, RZ, 0x9, R30.reuse ;  /* 0x00000009ff137819 */ /* 0x100fe4000001161e */
[--C-:B------:R-:W-:Y:S02]  /*3c70*/  SHF.R.U32.HI R26, RZ, 0x8, R30.reuse ;  /* 0x00000008ff1a7819 */ /* 0x100fe4000001161e */
[----:B------:R-:W-:Y:S01]  /*3c80*/  LOP3.LUT P6, RZ, R19, 0x1, RZ, 0xc0, !PT ;  /* 0x0000000113ff7812 */ /* 0x000fe200078cc0ff */
[----:B------:R5:W-:Y:S01]  /*3c90*/  LDGSTS.E [R171+0xc], desc[UR12][R130.64], P3 ;  /* 0x0000c00082ab7fae */ /* 0x000be2000992184c */
[----:B------:R-:W-:-:S02]  /*3ca0*/  SHF.R.U32.HI R19, RZ, 0x5, R30 ;  /* 0x00000005ff137819 */ /* 0x000fc4000001161e */
[----:B------:R-:W-:Y:S01]  /*3cb0*/  PRMT R174, R24, 0x5410, R25 ;  /* 0x0000541018ae7816 */ /* 0x000fe20000000019 */
[----:B------:R5:W-:Y:S01]  /*3cc0*/  LDGSTS.E [R172], desc[UR12][R132.64], P5 ;  /* 0x0000000084ac7fae */ /* 0x000be2000a92184c */
[----:B------:R-:W-:Y:S02]  /*3cd0*/  LOP3.LUT P3, RZ, R19, 0x1, RZ, 0xc0, !PT ;  /* 0x0000000113ff7812 */ /* 0x000fe4000786c0ff */
[--C-:B------:R-:W-:Y:S01]  /*3ce0*/  SHF.R.U32.HI R19, RZ, 0x7, R30.reuse ;  /* 0x00000007ff137819 */ /* 0x100fe2000001161e */
[----:B------:R5:W-:Y:S01]  /*3cf0*/  LDGSTS.E [R172+0x4], desc[UR12][R134.64], P4 ;  /* 0x0000400086ac7fae */ /* 0x000be2000a12184c */
[----:B------:R-:W-:Y:S02]  /*3d00*/  LOP3.LUT P5, RZ, R26, 0x1, RZ, 0xc0, !PT ;  /* 0x000000011aff7812 */ /* 0x000fe400078ac0ff */
[----:B------:R-:W-:Y:S01]  /*3d10*/  LOP3.LUT P4, RZ, R19, 0x1, RZ, 0xc0, !PT ;  /* 0x0000000113ff7812 */ /* 0x000fe2000788c0ff */
[----:B------:R5:W-:Y:S01]  /*3d20*/  LDGSTS.E [R172+0x8], desc[UR12][R136.64], P6 ;  /* 0x0000800088ac7fae */ /* 0x000be2000b12184c */
[----:B------:R-:W-:-:S02]  /*3d30*/  SHF.R.U32.HI R19, RZ, 0x6, R30 ;  /* 0x00000006ff137819 */ /* 0x000fc4000001161e */
[----:B------:R-:W-:Y:S02]  /*3d40*/  LOP3.LUT R170, R212, 0x40, RZ, 0x3c, !PT ;  /* 0x00000040d4aa7812 */ /* 0x000fe400078e3cff */
[----:B------:R-:W-:Y:S01]  /*3d50*/  LOP3.LUT P6, RZ, R19, 0x1, RZ, 0xc0, !PT ;  /* 0x0000000113ff7812 */ /* 0x000fe200078cc0ff */
[----:B------:R-:W-:Y:S01]  /*3d60*/  VIADD R19, R4, 0x1f ;  /* 0x0000001f04137836 */ /* 0x000fe20000000000 */
[----:B------:R-:W-:Y:S01]  /*3d70*/  SHF.R.U64 R184, R174, 0x1b, RZ ;  /* 0x0000001baeb87819 */ /* 0x000fe200000012ff */
[----:B------:R-:W-:Y:S01]  /*3d80*/  IMAD.IADD R170, R188, 0x1, R170 ;  /* 0x00000001bcaa7824 */ /* 0x000fe200078e02aa */
[----:B------:R-:W-:Y:S01]  /*3d90*/  SHF.R.U64 R186, R174, 0x1a, RZ ;  /* 0x0000001aaeba7819 */ /* 0x000fe200000012ff */
[----:B------:R5:W-:Y:S01]  /*3da0*/  LDGSTS.E [R172+0xc], desc[UR12][R138.64], P5 ;  /* 0x0000c0008aac7fae */ /* 0x000be2000a92184c */
[----:B------:R-:W-:Y:S02]  /*3db0*/  LOP3.LUT P5, RZ, R3, 0x1, RZ, 0xc0, !PT ;  /* 0x0000000103ff7812 */ /* 0x000fe400078ac0ff */
[----:B------:R-:W-:Y:S01]  /*3dc0*/  SHF.R.U32.HI R3, RZ, 0x3, R30 ;  /* 0x00000003ff037819 */ /* 0x000fe2000001161e */
[----:B------:R5:W-:Y:S01]  /*3dd0*/  LDGSTS.E [R173], desc[UR12][R140.64], P4 ;  /* 0x000000008cad7fae */ /* 0x000be2000a12184c */
[----:B------:R-:W-:-:S02]  /*3de0*/  ISETP.GE.AND P4, PT, R169, R4, PT ;  /* 0x00000004a900720c */ /* 0x000fc40003f86270 */
[----:B------:R-:W-:Y:S01]  /*3df0*/  SHF.R.U64 R4, R174, 0x1e, RZ ;  /* 0x0000001eae047819 */ /* 0x000fe200000012ff */
[----:B------:R5:W-:Y:S01]  /*3e00*/  LDGSTS.E [R173+0x4], desc[UR12][R142.64], P6 ;  /* 0x000040008ead7fae */ /* 0x000be2000b12184c */
[----:B------:R-:W-:Y:S02]  /*3e10*/  LOP3.LUT P6, RZ, R3, 0x1, RZ, 0xc0, !PT ;  /* 0x0000000103ff7812 */ /* 0x000fe400078cc0ff */
[--C-:B------:R-:W-:Y:S01]  /*3e20*/  SHF.R.U32.HI R3, RZ, 0x2, R30.reuse ;  /* 0x00000002ff037819 */ /* 0x100fe2000001161e */
[----:B------:R5:W-:Y:S01]  /*3e30*/  LDGSTS.E [R173+0x8], desc[UR12][R144.64], P3 ;  /* 0x0000800090ad7fae */ /* 0x000be2000992184c */
[----:B------:R-:W-:Y:S02]  /*3e40*/  ISETP.GT.AND P3, PT, R19, 0x1f, PT ;  /* 0x0000001f1300780c */ /* 0x000fe40003f64270 */
[----:B------:R-:W-:Y:S01]  /*3e50*/  SHF.R.U32.HI R30, RZ, 0x1, R30 ;  /* 0x00000001ff1e7819 */ /* 0x000fe2000001161e */
[----:B------:R5:W-:Y:S01]  /*3e60*/  LDGSTS.E [R173+0xc], desc[UR12][R146.64], P5 ;  /* 0x0000c00092ad7fae */ /* 0x000be2000a92184c */
[----:B------:R-:W-:-:S02]  /*3e70*/  LOP3.LUT P5, RZ, R3, 0x1, RZ, 0xc0, !PT ;  /* 0x0000000103ff7812 */ /* 0x000fc400078ac0ff */
[----:B------:R-:W-:Y:S02]  /*3e80*/  SEL R3, RZ, 0x4, !P3 ;  /* 0x00000004ff037807 */ /* 0x000fe40005800000 */
[----:B------:R-:W-:Y:S01]  /*3e90*/  LOP3.LUT P3, RZ, R30, 0x1, RZ, 0xc0, !PT ;  /* 0x000000011eff7812 */ /* 0x000fe2000786c0ff */
[----:B------:R5:W-:Y:S01]  /*3ea0*/  LDGSTS.E [R92], desc[UR12][R148.64], P6 ;  /* 0x00000000945c7fae */ /* 0x000be2000b12184c */
[----:B------:R-:W-:Y:S02]  /*3eb0*/  SEL R3, R3, RZ, !P4 ;  /* 0x000000ff03037207 */ /* 0x000fe40006000000 */
[C---:B------:R-:W-:Y:S01]  /*3ec0*/  ISETP.GE.AND P6, PT, R169.reuse, R5, PT ;  /* 0x00000005a900720c */ /* 0x040fe20003fc6270 */
[----:B------:R-:W-:Y:S01]  /*3ed0*/  IMAD R5, R169, R183, RZ ;  /* 0x000000b7a9057224 */ /* 0x000fe200078e02ff */
[----:B------:R-:W-:Y:S01]  /*3ee0*/  ISETP.NE.U32.AND P4, PT, R3, RZ, PT ;  /* 0x000000ff0300720c */ /* 0x000fe20003f85070 */
[----:B------:R-:W-:Y:S01]  /*3ef0*/  IMAD.SHL.U32 R183, R183, 0x20, RZ ;  /* 0x00000020b7b77824 */ /* 0x000fe200078e00ff */
[C---:B------:R-:W-:Y:S01]  /*3f00*/  SHF.R.U64 R3, R174.reuse, 0x1f, RZ ;  /* 0x0000001fae037819 */ /* 0x040fe200000012ff */
[----:B------:R5:W-:Y:S01]  /*3f10*/  LDGSTS.E [R92+0x4], desc[UR12][R150.64], P5 ;  /* 0x00004000965c7fae */ /* 0x000be2000a92184c */
[----:B------:R-:W-:-:S02]  /*3f20*/  SHF.R.U64 R169, R174, 0x1d, RZ ;  /* 0x0000001daea97819 */ /* 0x000fc400000012ff */
[----:B------:R-:W-:Y:S01]  /*3f30*/  LOP3.LUT P5, RZ, R3, 0x1, RZ, 0xc0, !PT ;  /* 0x0000000103ff7812 */ /* 0x000fe200078ac0ff */
[----:B------:R-:W-:Y:S01]  /*3f40*/  IMAD.SHL.U32 R3, R5, 0x4, RZ ;  /* 0x0000000405037824 */ /* 0x000fe200078e00ff */
[----:B------:R5:W-:Y:S01]  /*3f50*/  LDGSTS.E [R92+0x8], desc[UR12][R90.64], P3 ;  /* 0x000080005a5c7fae */ /* 0x000be2000992184c */
[----:B------:R-:W-:Y:S02]  /*3f60*/  SEL R175, RZ, 0x4, P6 ;  /* 0x00000004ffaf7807 */ /* 0x000fe40003000000 */
[----:B------:R-:W-:Y:S01]  /*3f70*/  LOP3.LUT P6, RZ, R4, 0x1, RZ, 0xc0, !PT ;  /* 0x0000000104ff7812 */ /* 0x000fe200078cc0ff */
[----:B------:R5:W-:Y:S01]  /*3f80*/  LDGSTS.E [R92+0xc], desc[UR12][R84.64], !P2 ;  /* 0x0000c000545c7fae */ /* 0x000be2000d12184c */
[----:B------:R-:W-:Y:S02]  /*3f90*/  IADD3 R29, P3, R3, UR6, RZ ;  /* 0x00000006031d7c10 */ /* 0x000fe4000ff7e0ff */
[----:B------:R-:W-:Y:S01]  /*3fa0*/  SHF.R.U64 R4, R174, 0x1c, RZ ;  /* 0x0000001cae047819 */ /* 0x000fe200000012ff */
[----:B------:R-:W0:Y:S01]  /*3fb0*/  LDGDEPBAR ;  /* 0x00000000000079af */ /* 0x000e220000000000 */
[----:B------:R-:W-:-:S02]  /*3fc0*/  LEA.HI.X.SX32 R27, R5, UR7, 0x2, P3 ;  /* 0x00000007051b7c11 */ /* 0x000fc400098f16ff */
[-C--:B------:R-:W-:Y:S02]  /*3fd0*/  LEA R88, P3, R168, R29.reuse, 0x2 ;  /* 0x0000001da8587211 */ /* 0x080fe400078610ff */
[----:B------:R-:W-:Y:S02]  /*3fe0*/  LEA R86, P2, R166, R29, 0x2 ;  /* 0x0000001da6567211 */ /* 0x000fe400078410ff */
[----:B------:R-:W-:Y:S02]  /*3ff0*/  LEA.HI.X.SX32 R89, R168, R27, 0x2, P3 ;  /* 0x0000001ba8597211 */ /* 0x000fe400018f16ff */
[----:B------:R-:W-:Y:S02]  /*4000*/  LEA R82, P3, R164, R29, 0x2 ;  /* 0x0000001da4527211 */ /* 0x000fe400078610ff */
[----:B------:R-:W-:Y:S02]  /*4010*/  LEA.HI.X.SX32 R87, R166, R27, 0x2, P2 ;  /* 0x0000001ba6577211 */ /* 0x000fe400010f16ff */
[----:B------:R-:W-:-:S02]  /*4020*/  LEA R74, P2, R162, R29, 0x2 ;  /* 0x0000001da24a7211 */ /* 0x000fc400078410ff */
[----:B------:R-:W-:Y:S02]  /*4030*/  LEA.HI.X.SX32 R83, R164, R27, 0x2, P3 ;  /* 0x0000001ba4537211 */ /* 0x000fe400018f16ff */
        /* <DEDUP_REMOVED lines=18> */
[C---:B------:R-:W-:Y:S02]  /*4160*/  LEA R54, P2, R16.reuse, R29, 0x2 ;  /* 0x0000001d10367211 */ /* 0x040fe400078410ff */
        /* <DEDUP_REMOVED lines=36> */
[-C--:B------:R-:W-:Y:S02]  /*43b0*/  LEA.HI.X.SX32 R29, R7, R27.reuse, 0x2, P3 ;  /* 0x0000001b071d7211 */ /* 0x080fe400018f16ff */
[----:B------:R-:W-:Y:S02]  /*43c0*/  LEA.HI.X.SX32 R27, R6, R27, 0x2, P2 ;  /* 0x0000001b061b7211 */ /* 0x000fe400010f16ff */
[----:B------:R-:W-:Y:S01]  /*43d0*/  LOP3.LUT P2, RZ, R169, 0x1, RZ, 0xc0, !PT ;  /* 0x00000001a9ff7812 */ /* 0x000fe2000784c0ff */
[----:B------:R-:W-:Y:S01]  /*43e0*/  IMAD.IADD R169, R188, 0x1, R212 ;  /* 0x00000001bca97824 */ /* 0x000fe200078e02d4 */
[----:B------:R-:W-:-:S04]  /*43f0*/  ISETP.GT.AND P3, PT, R19, 0x3f, PT ;  /* 0x0000003f1300780c */ /* 0x000fc80003f64270 */
[----:B------:R5:W-:Y:S01]  /*4400*/  LDGSTS.E [R169+0xc000], desc[UR12][R88.64], P4 ;  /* 0x0c00000058a97fae */ /* 0x000be2000a12184c */
[----:B------:R-:W-:Y:S02]  /*4410*/  SEL R175, R175, RZ, P3 ;  /* 0x000000ffafaf7207 */ /* 0x000fe40001800000 */
[----:B------:R-:W-:Y:S01]  /*4420*/  LOP3.LUT P3, RZ, R4, 0x1, RZ, 0xc0, !PT ;  /* 0x0000000104ff7812 */ /* 0x000fe2000786c0ff */
[----:B------:R5:W-:Y:S01]  /*4430*/  LDGSTS.E [R169+0xc400], desc[UR12][R86.64], P4 ;  /* 0x0c40000056a97fae */ /* 0x000be2000a12184c */
[----:B------:R-:W-:-:S03]  /*4440*/  IMAD.SHL.U32 R4, R182, 0x20, RZ ;  /* 0x00000020b6047824 */ /* 0x000fc600078e00ff */
[----:B------:R5:W-:Y:S01]  /*4450*/  LDGSTS.E [R169+0xc800], desc[UR12][R82.64], P4 ;  /* 0x0c80000052a97fae */ /* 0x000be2000a12184c */
[----:B-1----:R-:W-:-:S03]  /*4460*/  IMAD.WIDE R156, R4, 0x4, R156 ;  /* 0x00000004049c7825 */ /* 0x002fc600078e029c */
[----:B------:R1:W-:Y:S01]  /*4470*/  LDGSTS.E [R169+0xcc00], desc[UR12][R74.64], P4 ;  /* 0x0cc000004aa97fae */ /* 0x0003e2000a12184c */
[----:B--2---:R-:W-:-:S03]  /*4480*/  IMAD.WIDE R94, R4, 0x4, R94 ;  /* 0x00000004045e7825 */ /* 0x004fc600078e025e */
[----:B------:R2:W-:Y:S01]  /*4490*/  LDGSTS.E [R169+0xd000], desc[UR12][R80.64], P4 ;  /* 0x0d00000050a97fae */ /* 0x0005e2000a12184c */
[----:B---3--:R-:W-:-:S03]  /*44a0*/  IMAD.WIDE R96, R4, 0x4, R96 ;  /* 0x0000000404607825 */ /* 0x008fc600078e0260 */
[----:B------:R3:W-:Y:S01]  /*44b0*/  LDGSTS.E [R169+0xd400], desc[UR12][R78.64], P4 ;  /* 0x0d4000004ea97fae */ /* 0x0007e2000a12184c */
[----:B----4-:R-:W-:-:S03]  /*44c0*/  IMAD.WIDE R98, R4, 0x4, R98 ;  /* 0x0000000404627825 */ /* 0x010fc600078e0262 */
[----:B------:R4:W-:Y:S01]  /*44d0*/  LDGSTS.E [R169+0xd800], desc[UR12][R76.64], P4 ;  /* 0x0d8000004ca97fae */ /* 0x0009e2000a12184c */
[----:B-----5:R-:W-:-:S03]  /*44e0*/  IMAD.WIDE R100, R4, 0x4, R100 ;  /* 0x0000000404647825 */ /* 0x020fc600078e0264 */
[----:B------:R5:W-:Y:S01]  /*44f0*/  LDGSTS.E [R169+0xdc00], desc[UR12][R72.64], P4 ;  /* 0x0dc0000048a97fae */ /* 0x000be2000a12184c */
[----:B------:R-:W-:-:S03]  /*4500*/  IMAD.WIDE R102, R4, 0x4, R102 ;  /* 0x0000000404667825 */ /* 0x000fc600078e0266 */
[----:B------:R5:W-:Y:S01]  /*4510*/  LDGSTS.E [R169+0xe000], desc[UR12][R64.64], P4 ;  /* 0x0e00000040a97fae */ /* 0x000be2000a12184c */
[----:B------:R-:W-:-:S03]  /*4520*/  IMAD.WIDE R104, R4, 0x4, R104 ;  /* 0x0000000404687825 */ /* 0x000fc600078e0268 */
[----:B------:R-:W-:Y:S01]  /*4530*/  LDGSTS.E [R169+0xe400], desc[UR12][R70.64], P4 ;  /* 0x0e40000046a97fae */ /* 0x000fe2000a12184c */
        /* <DEDUP_REMOVED lines=44> */
[----:B------:R-:W-:Y:S01]  /*4800*/  LOP3.LUT P4, RZ, R184, 0x1, RZ, 0xc0, !PT ;  /* 0x00000001b8ff7812 */ /* 0x000fe2000788c0ff */
[----:B------:R-:W-:Y:S01]  /*4810*/  IMAD.WIDE R150, R4, 0x4, R150 ;  /* 0x0000000404967825 */ /* 0x000fe200078e0296 */
[----:B------:R-:W-:Y:S01]  /*4820*/  SHF.R.U64 R184, R174, 0x19, RZ ;  /* 0x00000019aeb87819 */ /* 0x000fe200000012ff */
[----:B------:R-:W0:Y:S02]  /*4830*/  LDGDEPBAR ;  /* 0x00000000000079af */ /* 0x000e240000000000 */
[C---:B------:R-:W-:Y:S01]  /*4840*/  IMAD.WIDE R90, R4.reuse, 0x4, R90 ;  /* 0x00000004045a7825 */ /* 0x040fe200078e025a */
[----:B------:R-:W-:Y:S03]  /*4850*/  BAR.SYNC.DEFER_BLOCKING 0x0 ;  /* 0x0000000000007b1d */ /* 0x000fe60000010000 */
[----:B------:R-:W-:-:S04]  /*4860*/  IMAD.WIDE R84, R4, 0x4, R84 ;  /* 0x0000000404547825 */ /* 0x000fc800078e0254 */
[----:B------:R-:W-:-:S04]  /*4870*/  IMAD.WIDE R88, R183, 0x4, R88 ;  /* 0x00000004b7587825 */ /* 0x000fc800078e0258 */
[----:B------:R-:W-:-:S04]  /*4880*/  IMAD.WIDE R86, R183, 0x4, R86 ;  /* 0x00000004b7567825 */ /* 0x000fc800078e0256 */
[----:B------:R-:W-:-:S04]  /*4890*/  IMAD.WIDE R82, R183, 0x4, R82 ;  /* 0x00000004b7527825 */ /* 0x000fc800078e0252 */
[----:B-1----:R-:W-:-:S04]  /*48a0*/  IMAD.WIDE R74, R183, 0x4, R74 ;  /* 0x00000004b74a7825 */ /* 0x002fc800078e024a */
[C---:B--2---:R-:W-:Y:S01]  /*48b0*/  IMAD.WIDE R80, R183.reuse, 0x4, R80 ;  /* 0x00000004b7507825 */ /* 0x044fe200078e0250 */
[----:B------:R-:W-:Y:S01]  /*48c0*/  @!PT LDS RZ, [RZ] ;  /* 0x00000000fffff984 */ /* 0x000fe20000000800 */
[----:B------:R-:W-:Y:S01]  /*48d0*/  @!PT LDS RZ, [RZ] ;  /* 0x00000000fffff984 */ /* 0x000fe20000000800 */
[----:B------:R-:W-:Y:S01]  /*48e0*/  @!PT LDS RZ, [RZ] ;  /* 0x00000000fffff984 */ /* 0x000fe20000000800 */
[----:B------:R1:W-:Y:S01]  /*48f0*/  LDGSTS.E [R187+0x4000], desc[UR12][R156.64], P5 ;  /* 0x040000009cbb7fae */ /* 0x0003e2000a92184c */
[----:B------:R-:W-:Y:S02]  /*4900*/  LOP3.LUT P5, RZ, R186, 0x1, RZ, 0xc0, !PT ;  /* 0x00000001baff7812 */ /* 0x000fe400078ac0ff */
[C---:B---3--:R-:W-:Y:S01]  /*4910*/  IMAD.WIDE R78, R183.reuse, 0x4, R78 ;  /* 0x00000004b74e7825 */ /* 0x048fe200078e024e */
[----:B------:R-:W-:Y:S01]  /*4920*/  SHF.R.U64 R186, R174, 0x18, RZ ;  /* 0x00000018aeba7819 */ /* 0x000fe200000012ff */
[----:B------:R2:W-:Y:S01]  /*4930*/  LDGSTS.E [R187+0x4004], desc[UR12][R94.64], P6 ;  /* 0x040040005ebb7fae */ /* 0x0005e2000b12184c */
[----:B------:R-:W-:Y:S01]  /*4940*/  LOP3.LUT P6, RZ, R184, 0x1, RZ, 0xc0, !PT ;  /* 0x00000001b8ff7812 */ /* 0x000fe200078cc0ff */
[C---:B----4-:R-:W-:Y:S01]  /*4950*/  IMAD.WIDE R76, R183.reuse, 0x4, R76 ;  /* 0x00000004b74c7825 */ /* 0x050fe200078e024c */
[----:B------:R-:W-:Y:S01]  /*4960*/  SHF.R.U64 R184, R174, 0x17, RZ ;  /* 0x00000017aeb87819 */ /* 0x000fe200000012ff */
[----:B------:R3:W-:Y:S01]  /*4970*/  LDGSTS.E [R187+0x4008], desc[UR12][R96.64], P2 ;  /* 0x0400800060bb7fae */ /* 0x0007e2000912184c */
[----:B------:R-:W-:Y:S01]  /*4980*/  LOP3.LUT P2, RZ, R186, 0x1, RZ, 0xc0, !PT ;  /* 0x00000001baff7812 */ /* 0x000fe2000784c0ff */
[----:B-----5:R-:W-:-:S02]  /*4990*/  IMAD.WIDE R72, R183, 0x4, R72 ;  /* 0x00000004b7487825 */ /* 0x020fc400078e0248 */
[----:B------:R4:W-:Y:S01]  /*49a0*/  LDGSTS.E [R187+0x400c], desc[UR12][R98.64], P3 ;  /* 0x0400c00062bb7fae */ /* 0x0009e2000992184c */
[----:B------:R-:W-:Y:S01]  /*49b0*/  LOP3.LUT P3, RZ, R184, 0x1, RZ, 0xc0, !PT ;  /* 0x00000001b8ff7812 */ /* 0x000fe2000786c0ff */
[C---:B------:R-:W-:Y:S01]  /*49c0*/  IMAD.WIDE R64, R183.reuse, 0x4, R64 ;  /* 0x00000004b7407825 */ /* 0x040fe200078e0240 */
[C---:B-1----:R-:W-:Y:S01]  /*49d0*/  SHF.R.U64 R156, R174.reuse, 0x16, RZ ;  /* 0x00000016ae9c7819 */ /* 0x042fe200000012ff */
[----:B------:R1:W-:Y:S01]  /*49e0*/  LDGSTS.E [R185+0x4000], desc[UR12][R100.64], P4 ;  /* 0x0400000064b97fae */ /* 0x0003e2000a12184c */
[----:B--2---:R-:W-:Y:S01]  /*49f0*/  SHF.R.U64 R94, R174, 0x15, RZ ;  /* 0x00000015ae5e7819 */ /* 0x004fe200000012ff */
[C---:B------:R-:W-:Y:S01]  /*4a00*/  IMAD.WIDE R70, R183.reuse, 0x4, R70 ;  /* 0x00000004b7467825 */ /* 0x040fe200078e0246 */
[----:B------:R-:W-:Y:S01]  /*4a10*/  LOP3.LUT P4, RZ, R156, 0x1, RZ, 0xc0, !PT ;  /* 0x000000019cff7812 */ /* 0x000fe2000788c0ff */
[----:B------:R2:W-:Y:S01]  /*4a20*/  LDGSTS.E [R185+0x4004], desc[UR12][R102.64], P5 ;  /* 0x0400400066b97fae */ /* 0x0005e2000a92184c */
[----:B------:R-:W-:Y:S01]  /*4a30*/  SHF.R.U64 R95, R174, 0x14, RZ ;  /* 0x00000014ae5f7819 */ /* 0x000fe200000012ff */
[C---:B------:R-:W-:Y:S01]  /*4a40*/  IMAD.WIDE R68, R183.reuse, 0x4, R68 ;  /* 0x00000004b7447825 */ /* 0x040fe200078e0244 */
[----:B------:R-:W-:Y:S01]  /*4a50*/  LOP3.LUT P5, RZ, R94, 0x1, RZ, 0xc0, !PT ;  /* 0x000000015eff7812 */ /* 0x000fe200078ac0ff */
[----:B------:R5:W-:Y:S01]  /*4a60*/  LDGSTS.E [R185+0x4008], desc[UR12][R104.64], P6 ;  /* 0x0400800068b97fae */ /* 0x000be2000b12184c */
[C---:B------:R-:W-:Y:S01]  /*4a70*/  SHF.R.U64 R94, R174.reuse, 0x13, RZ ;  /* 0x00000013ae5e7819 */ /* 0x040fe200000012ff */
[----:B------:R-:W-:Y:S01]  /*4a80*/  IMAD.WIDE R66, R183, 0x4, R66 ;  /* 0x00000004b7427825 */ /* 0x000fe200078e0242 */
        /* <DEDUP_REMOVED lines=14> */
[----:B------:R-:W-:Y:S01]  /*4b70*/  SHF.R.U64 R94, R174, 0xf, RZ ;  /* 0x0000000fae5e7819 */ /* 0x000fe200000012ff */
[----:B------:R-:W-:Y:S01]  /*4b80*/  IMAD.WIDE R58, R183, 0x4, R58 ;  /* 0x00000004b73a7825 */ /* 0x000fe200078e023a */
[----:B------:R-:W-:Y:S01]  /*4b90*/  LOP3.LUT P5, RZ, R95, 0x1, RZ, 0xc0, !PT ;  /* 0x000000015fff7812 */ /* 0x000fe200078ac0ff */
[----:B------:R5:W-:Y:S01]  /*4ba0*/  LDGSTS.E [R181+0x400c], desc[UR12][R114.64], P6 ;  /* 0x0400c00072b57fae */ /* 0x000be2000b12184c */
[----:B------:R-:W-:Y:S01]  /*4bb0*/  LOP3.LUT P6, RZ, R94, 0x1, RZ, 0xc0, !PT ;  /* 0x000000015eff7812 */ /* 0x000fe200078cc0ff */
[C---:B------:R-:W-:Y:S01]  /*4bc0*/  IMAD.WIDE R56, R183.reuse, 0x4, R56 ;  /* 0x00000004b7387825 */ /* 0x040fe200078e0238 */
[C---:B------:R-:W-:Y:S01]  /*4bd0*/  SHF.R.U64 R95, R174.reuse, 0xe, RZ ;  /* 0x0000000eae5f7819 */ /* 0x040fe200000012ff */
        /* <DEDUP_REMOVED lines=42> */
[C---:B------:R-:W-:Y:S01]  /*4e80*/  IMAD.WIDE R32, R183.reuse, 0x4, R32 ;  /* 0x00000004b7207825 */ /* 0x040fe200078e0220 */
[----:B---3--:R-:W-:Y:S01]  /*4e90*/  CS2R R96, SRZ ;  /* 0x0000000000607805 */ /* 0x008fe2000001ff00 */
[----:B------:R-:W-:Y:S01]  /*4ea0*/  LDGSTS.E [R172+0x400c], desc[UR12][R138.64], P3 ;  /* 0x0400c0008aac7fae */ /* 0x000fe2000992184c */
[----:B------:R-:W-:Y:S01]  /*4eb0*/  LOP3.LUT P3, RZ, R94, 0x1, RZ, 0xc0, !PT ;  /* 0x000000015eff7812 */ /* 0x000fe2000786c0ff */
[C---:B------:R-:W-:Y:S01]  /*4ec0*/  IMAD.WIDE R24, R183.reuse, 0x4, R24 ;  /* 0x00000004b7187825 */ /* 0x040fe200078e0218 */
[C---:B------:R-:W-:Y:S01]  /*4ed0*/  SHF.R.U64 R94, R174.reuse, 0x2, RZ ;  /* 0x00000002ae5e7819 */ /* 0x040fe200000012ff */
[----:B------:R-:W-:Y:S01]  /*4ee0*/  LDGSTS.E [R173+0x4000], desc[UR12][R140.64], P4 ;  /* 0x040000008cad7fae */ /* 0x000fe2000a12184c */
[----:B------:R-:W-:Y:S01]  /*4ef0*/  SHF.R.U64 R174, R174, 0x1, RZ ;  /* 0x00000001aeae7819 */ /* 0x000fe200000012ff */
[----:B------:R-:W-:Y:S01]  /*4f00*/  IMAD.WIDE R30, R183, 0x4, R30 ;  /* 0x00000004b71e7825 */ /* 0x000fe200078e021e */
[----:B------:R-:W-:Y:S01]  /*4f10*/  LOP3.LUT P2, RZ, R95, 0x1, RZ, 0xc0, !PT ;  /* 0x000000015fff7812 */ /* 0x000fe2000784c0ff */
[----:B------:R-:W-:Y:S01]  /*4f20*/  LDGSTS.E [R173+0x4004], desc[UR12][R142.64], P5 ;  /* 0x040040008ead7fae */ /* 0x000fe2000a92184c */
[----:B------:R-:W-:Y:S01]  /*4f30*/  LOP3.LUT P4, RZ, R94, 0x1, RZ, 0xc0, !PT ;  /* 0x000000015eff7812 */ /* 0x000fe2000788c0ff */
[----:B------:R-:W-:Y:S01]  /*4f40*/  IMAD.WIDE R28, R183, 0x4, R28 ;  /* 0x00000004b71c7825 */ /* 0x000fe200078e021c */
[----:B------:R-:W-:Y:S01]  /*4f50*/  LOP3.LUT P5, RZ, R174, 0x1, RZ, 0xc0, !PT ;  /* 0x00000001aeff7812 */ /* 0x000fe200078ac0ff */
[----:B------:R-:W-:Y:S01]  /*4f60*/  LDGSTS.E [R173+0x4008], desc[UR12][R144.64], P6 ;  /* 0x0400800090ad7fae */ /* 0x000fe2000b12184c */
[----:B------:R-:W-:Y:S01]  /*4f70*/  ISETP.NE.U32.AND P6, PT, R175, RZ, PT ;  /* 0x000000ffaf00720c */ /* 0x000fe20003fc5070 */
[----:B------:R-:W-:Y:S01]  /*4f80*/  IMAD.WIDE R26, R183, 0x4, R26 ;  /* 0x00000004b71a7825 */ /* 0x000fe200078e021a */
[----:B------:R-:W-:-:S02]  /*4f90*/  CS2R R94, SRZ ;  /* 0x00000000005e7805 */ /* 0x000fc4000001ff00 */
[----:B----4-:R-:W-:Y:S02]  /*4fa0*/  CS2R R98, SRZ ;  /* 0x0000000000627805 */ /* 0x010fe4000001ff00 */
[----:B-1----:R-:W-:Y:S02]  /*4fb0*/  CS2R R100, SRZ ;  /* 0x0000000000647805 */ /* 0x002fe4000001ff00 */
[----:B--2---:R-:W-:Y:S02]  /*4fc0*/  CS2R R102, SRZ ;  /* 0x0000000000667805 */ /* 0x004fe4000001ff00 */
[----:B-----5:R-:W-:Y:S01]  /*4fd0*/  CS2R R104, SRZ ;  /* 0x0000000000687805 */ /* 0x020fe2000001ff00 */
[----:B------:R-:W-:Y:S01]  /*4fe0*/  LDGSTS.E [R173+0x400c], desc[UR12][R146.64], P2 ;  /* 0x0400c00092ad7fae */ /* 0x000fe2000912184c */
[----:B------:R-:W-:Y:S02]  /*4ff0*/  ISETP.LT.AND P2, PT, R2, R93, !P0 ;  /* 0x0000005d0200720c */ /* 0x000fe40004741270 */
[----:B------:R-:W-:-:S02]  /*5000*/  CS2R R106, SRZ ;  /* 0x00000000006a7805 */ /* 0x000fc4000001ff00 */
[----:B------:R-:W-:Y:S01]  /*5010*/  CS2R R108, SRZ ;  /* 0x00000000006c7805 */ /* 0x000fe2000001ff00 */
[----:B------:R-:W-:Y:S01]  /*5020*/  LDGSTS.E [R92+0x4000], desc[UR12][R148.64], P3 ;  /* 0x04000000945c7fae */ /* 0x000fe2000992184c */
[----:B------:R-:W-:Y:S02]  /*5030*/  CS2R R110, SRZ ;  /* 0x00000000006e7805 */ /* 0x000fe4000001ff00 */
[----:B------:R-:W-:Y:S02]  /*5040*/  CS2R R112, SRZ ;  /* 0x0000000000707805 */ /* 0x000fe4000001ff00 */
[----:B------:R-:W-:Y:S01]  /*5050*/  CS2R R114, SRZ ;  /* 0x0000000000727805 */ /* 0x000fe2000001ff00 */
[----:B------:R-:W-:Y:S01]  /*5060*/  LDGSTS.E [R92+0x4004], desc[UR12][R150.64], P4 ;  /* 0x04004000965c7fae */ /* 0x000fe2000a12184c */
[----:B------:R-:W-:Y:S02]  /*5070*/  CS2R R116, SRZ ;  /* 0x0000000000747805 */ /* 0x000fe4000001ff00 */
[----:B------:R-:W-:-:S02]  /*5080*/  CS2R R118, SRZ ;  /* 0x0000000000767805 */ /* 0x000fc4000001ff00 */
[----:B------:R-:W-:Y:S01]  /*5090*/  CS2R R120, SRZ ;  /* 0x0000000000787805 */ /* 0x000fe2000001ff00 */
[----:B------:R1:W-:Y:S01]  /*50a0*/  LDGSTS.E [R92+0x4008], desc[UR12][R90.64], P5 ;  /* 0x040080005a5c7fae */ /* 0x0003e2000a92184c */
[----:B------:R-:W-:Y:S02]  /*50b0*/  CS2R R122, SRZ ;  /* 0x00000000007a7805 */ /* 0x000fe4000001ff00 */
[----:B------:R-:W-:Y:S02]  /*50c0*/  CS2R R124, SRZ ;  /* 0x00000000007c7805 */ /* 0x000fe4000001ff00 */
[----:B------:R-:W-:Y:S01]  /*50d0*/  CS2R R126, SRZ ;  /* 0x00000000007e7805 */ /* 0x000fe2000001ff00 */
[----:B------:R2:W-:Y:S01]  /*50e0*/  LDGSTS.E [R92+0x400c], desc[UR12][R84.64], !P1 ;  /* 0x0400c000545c7fae */ /* 0x0005e2000c92184c */
[----:B------:R-:W-:Y:S02]  /*50f0*/  ISETP.GE.AND P1, PT, R19, 0x20, PT ;  /* 0x000000201300780c */ /* 0x000fe40003f26270 */
[----:B------:R-:W-:-:S02]  /*5100*/  CS2R R128, SRZ ;  /* 0x0000000000807805 */ /* 0x000fc4000001ff00 */
[----:B------:R-:W-:Y:S01]  /*5110*/  CS2R R130, SRZ ;  /* 0x0000000000827805 */ /* 0x000fe2000001ff00 */
[----:B------:R-:W0:Y:S01]  /*5120*/  LDGDEPBAR ;  /* 0x00000000000079af */ /* 0x000e220000000000 */
[----:B------:R-:W-:Y:S02]  /*5130*/  CS2R R132, SRZ ;  /* 0x0000000000847805 */ /* 0x000fe4000001ff00 */
[----:B------:R-:W-:Y:S02]  /*5140*/  CS2R R134, SRZ ;  /* 0x0000000000867805 */ /* 0x000fe4000001ff00 */
[----:B------:R-:W-:Y:S01]  /*5150*/  CS2R R136, SRZ ;  /* 0x0000000000887805 */ /* 0x000fe2000001ff00 */
[----:B------:R3:W-:Y:S01]  /*5160*/  LDGSTS.E [R169+0x10000], desc[UR12][R88.64], P6 ;  /* 0x1000000058a97fae */ /* 0x0007e2000b12184c */
[----:B-1----:R-:W-:Y:S02]  /*5170*/  CS2R R90, SRZ ;  /* 0x00000000005a7805 */ /* 0x002fe4000001ff00 */
[----:B------:R-:W-:-:S02]  /*5180*/  CS2R R138, SRZ ;  /* 0x00000000008a7805 */ /* 0x000fc4000001ff00 */
[----:B------:R-:W-:Y:S01]  /*5190*/  CS2R R140, SRZ ;  /* 0x00000000008c7805 */ /* 0x000fe2000001ff00 */
[----:B------:R1:W-:Y:S01]  /*51a0*/  LDGSTS.E [R169+0x10400], desc[UR12][R86.64], P6 ;  /* 0x1040000056a97fae */ /* 0x0003e2000b12184c */
[----:B--2---:R-:W-:Y:S02]  /*51b0*/  CS2R R92, SRZ ;  /* 0x00000000005c7805 */ /* 0x004fe4000001ff00 */
[----:B------:R-:W-:Y:S02]  /*51c0*/  CS2R R142, SRZ ;  /* 0x00000000008e7805 */ /* 0x000fe4000001ff00 */
[----:B------:R-:W-:Y:S01]  /*51d0*/  CS2R R144, SRZ ;  /* 0x0000000000907805 */ /* 0x000fe2000001ff00 */
[----:B------:R2:W-:Y:S01]  /*51e0*/  LDGSTS.E [R169+0x10800], desc[UR12][R82.64], P6 ;  /* 0x1080000052a97fae */ /* 0x0005e2000b12184c */
[----:B------:R-:W-:Y:S02]  /*51f0*/  CS2R R146, SRZ ;  /* 0x0000000000927805 */ /* 0x000fe4000001ff00 */
[----:B------:R-:W-:-:S02]  /*5200*/  CS2R R148, SRZ ;  /* 0x0000000000947805 */ /* 0x000fc4000001ff00 */
[----:B------:R-:W-:Y:S01]  /*5210*/  CS2R R150, SRZ ;  /* 0x0000000000967805 */ /* 0x000fe2000001ff00 */
[----:B------:R4:W-:Y:S01]  /*5220*/  LDGSTS.E [R169+0x10c00], desc[UR12][R74.64], P6 ;  /* 0x10c000004aa97fae */ /* 0x0009e2000b12184c */
[----:B---3--:R-:W-:Y:S02]  /*5230*/  CS2R R88, SRZ ;  /* 0x0000000000587805 */ /* 0x008fe4000001ff00 */
[----:B------:R-:W-:Y:S01]  /*5240*/  CS2R R84, SRZ ;  /* 0x0000000000547805 */ /* 0x000fe2000001ff00 */
[----:B------:R3:W-:Y:S01]  /*5250*/  LDGSTS.E [R169+0x11000], desc[UR12][R80.64], P6 ;  /* 0x1100000050a97fae */ /* 0x0007e2000b12184c */
[----:B-1----:R-:W-:-:S03]  /*5260*/  CS2R R86, SRZ ;  /* 0x0000000000567805 */ /* 0x002fc6000001ff00 */
[----:B------:R1:W-:Y:S01]  /*5270*/  LDGSTS.E [R169+0x11400], desc[UR12][R78.64], P6 ;  /* 0x114000004ea97fae */ /* 0x0003e2000b12184c */
[----:B--2---:R-:W-:-:S03]  /*5280*/  CS2R R82, SRZ ;  /* 0x0000000000527805 */ /* 0x004fc6000001ff00 */
[----:B------:R2:W-:Y:S01]  /*5290*/  LDGSTS.E [R169+0x11800], desc[UR12][R76.64], P6 ;  /* 0x118000004ca97fae */ /* 0x0005e2000b12184c */
[----:B----4-:R-:W-:-:S03]  /*52a0*/  CS2R R74, SRZ ;  /* 0x00000000004a7805 */ /* 0x010fc6000001ff00 */
[----:B------:R4:W-:Y:S01]  /*52b0*/  LDGSTS.E [R169+0x11c00], desc[UR12][R72.64], P6 ;  /* 0x11c0000048a97fae */ /* 0x0009e2000b12184c */
[----:B---3--:R-:W-:-:S03]  /*52c0*/  CS2R R80, SRZ ;  /* 0x0000000000507805 */ /* 0x008fc6000001ff00 */
        /* <DEDUP_REMOVED lines=48> */
[----:B------:R-:W0:Y:S01]  /*55d0*/  LDGDEPBAR ;  /* 0x00000000000079af */ /* 0x000e220000000000 */
[----:B-1----:R-:W-:Y:S02]  /*55e0*/  CS2R R30, SRZ ;  /* 0x00000000001e7805 */ /* 0x002fe4000001ff00 */
[----:B--2---:R-:W-:Y:S02]  /*55f0*/  CS2R R28, SRZ ;  /* 0x00000000001c7805 */ /* 0x004fe4000001ff00 */
[----:B----4-:R-:W-:Y:S01]  /*5600*/  CS2R R26, SRZ ;  /* 0x00000000001a7805 */ /* 0x010fe2000001ff00 */
[----:B------:R-:W-:Y:S06]  /*5610*/  @!P1 BRA `(.L_x_0) ;  /* 0x0000003000f89947 */ /* 0x000fec0003800000 */
[C---:B------:R-:W-:Y:S01]  /*5620*/  IMAD.SHL.U32 R57, R183.reuse, 0x8, RZ ;  /* 0x00000008b7397824 */ /* 0x040fe200078e00ff */
[----:B------:R-:W-:Y:S01]  /*5630*/  SHF.R.S32.HI R24, RZ, 0x1f, R183 ;  /* 0x0000001fff187819 */ /* 0x000fe200000114b7 */
[----:B------:R-:W-:Y:S01]  /*5640*/  IMAD.MOV.U32 R184, RZ, RZ, 0x1 ;  /* 0x00000001ffb87424 */ /* 0x000fe200078e00ff */
[----:B------:R-:W-:Y:S01]  /*5650*/  SHF.R.S32.HI R29, RZ, 0x1f, R6 ;  /* 0x0000001fff1d7819 */ /* 0x000fe20000011406 */
[----:B------:R-:W-:Y:S01]  /*5660*/  IMAD.MOV.U32 R185, RZ, RZ, -0x1 ;  /* 0xffffffffffb97424 */ /* 0x000fe200078e00ff */
[----:B------:R-:W-:Y:S01]  /*5670*/  SHF.R.S32.HI R27, RZ, 0x1f, R182 ;  /* 0x0000001fff1b7819 */ /* 0x000fe200000114b6 */
[----:B------:R-:W-:Y:S01]  /*5680*/  IMAD.MOV.U32 R187, RZ, RZ, RZ ;  /* 0x000000ffffbb7224 */ /* 0x000fe200078e00ff */
[----:B------:R-:W-:Y:S02]  /*5690*/  SHF.R.S32.HI R26, RZ, 0x1f, R19 ;  /* 0x0000001fff1a7819 */ /* 0x000fe40000011413 */
[----:B------:R-:W-:Y:S02]  /*56a0*/  CS2R R88, SRZ ;  /* 0x0000000000587805 */ /* 0x000fe4000001ff00 */
[----:B------:R-:W-:-:S02]  /*56b0*/  SHF.L.U64.HI R207, R183, 0x3, R24 ;  /* 0x00000003b7cf7819 */ /* 0x000fc40000010218 */
[----:B------:R-:W-:Y:S02]  /*56c0*/  CS2R R90, SRZ ;  /* 0x00000000005a7805 */ /* 0x000fe4000001ff00 */
[----:B------:R-:W-:Y:S02]  /*56d0*/  LEA R186, P1, R6, R57, 0x2 ;  /* 0x0000003906ba7211 */ /* 0x000fe400078210ff */
[----:B------:R-:W-:Y:S02]  /*56e0*/  CS2R R92, SRZ ;  /* 0x00000000005c7805 */ /* 0x000fe4000001ff00 */
[----:B------:R-:W-:Y:S02]  /*56f0*/  SHF.L.U64.HI R156, R182, 0x2, R27 ;  /* 0x00000002b69c7819 */ /* 0x000fe4000001021b */
[----:B------:R-:W-:Y:S02]  /*5700*/  CS2R R94, SRZ ;  /* 0x00000000005e7805 */ /* 0x000fe4000001ff00 */
[----:B------:R-:W-:-:S02]  /*5710*/  LEA.HI R213, R26, R19, RZ, 0x5 ;  /* 0x000000131ad57211 */ /* 0x000fc400078f28ff */
[----:B------:R-:W-:Y:S02]  /*5720*/  CS2R R96, SRZ ;  /* 0x0000000000607805 */ /* 0x000fe4000001ff00 */
[----:B------:R-:W-:Y:S01]  /*5730*/  LEA.HI.X R56, R6, R207, R29, 0x2, P1 ;  /* 0x000000cf06387211 */ /* 0x000fe200008f141d */
[----:B------:R1:W-:Y:S01]  /*5740*/  STL [R1], R156 ;  /* 0x0000009c01007387 */ /* 0x0003e20000100800 */
[----:B------:R-:W-:Y:S02]  /*5750*/  SHF.R.S32.HI R27, RZ, 0x1f, R14 ;  /* 0x0000001fff1b7819 */ /* 0x000fe4000001140e */
[----:B------:R-:W-:Y:S02]  /*5760*/  CS2R R98, SRZ ;  /* 0x0000000000627805 */ /* 0x000fe4000001ff00 */
[----:B------:R-:W-:Y:S02]  /*5770*/  SHF.R.S32.HI R26, RZ, 0x1f, R7 ;  /* 0x0000001fff1a7819 */ /* 0x000fe40000011407 */
[----:B------:R-:W-:-:S02]  /*5780*/  CS2R R100, SRZ ;  /* 0x0000000000647805 */ /* 0x000fc4000001ff00 */
[----:B------:R-:W-:Y:S02]  /*5790*/  SHF.R.S32.HI R6, RZ, 0x1f, R15 ;  /* 0x0000001fff067819 */ /* 0x000fe4000001140f */
[----:B------:R-:W-:Y:S02]  /*57a0*/  CS2R R102, SRZ ;  /* 0x0000000000667805 */ /* 0x000fe4000001ff00 */
[----:B------:R-:W-:Y:S02]  /*57b0*/  SHF.R.S32.HI R19, RZ, 0x1f, R8 ;  /* 0x0000001fff137819 */ /* 0x000fe40000011408 */
[----:B------:R-:W-:Y:S02]  /*57c0*/  CS2R R104, SRZ ;  /* 0x0000000000687805 */ /* 0x000fe4000001ff00 */
[----:B------:R-:W-:Y:S02]  /*57d0*/  LEA R55, P1, R14, R57, 0x2 ;  /* 0x000000390e377211 */ /* 0x000fe400078210ff */
[----:B------:R-:W-:-:S02]  /*57e0*/  CS2R R106, SRZ ;  /* 0x00000000006a7805 */ /* 0x000fc4000001ff00 */
[-C--:B------:R-:W-:Y:S02]  /*57f0*/  LEA R53, P3, R7, R57.reuse, 0x2 ;  /* 0x0000003907357211 */ /* 0x080fe400078610ff */
[----:B------:R-:W-:Y:S02]  /*5800*/  CS2R R108, SRZ ;  /* 0x00000000006c7805 */ /* 0x000fe4000001ff00 */
[-C--:B------:R-:W-:Y:S02]  /*5810*/  LEA R51, P4, R15, R57.reuse, 0x2 ;  /* 0x000000390f337211 */ /* 0x080fe400078810ff */
[----:B------:R-:W-:Y:S02]  /*5820*/  CS2R R110, SRZ ;  /* 0x00000000006e7805 */ /* 0x000fe4000001ff00 */
[----:B------:R-:W-:Y:S02]  /*5830*/  LEA R49, P5, R8, R57, 0x2 ;  /* 0x0000003908317211 */ /* 0x000fe400078a10ff */
[----:B------:R-:W-:-:S02]  /*5840*/  CS2R R112, SRZ ;  /* 0x0000000000707805 */ /* 0x000fc4000001ff00 */
[-C--:B------:R-:W-:Y:S02]  /*5850*/  LEA.HI.X R14, R14, R207.reuse, R27, 0x2, P1 ;  /* 0x000000cf0e0e7211 */ /* 0x080fe400008f141b */
[----:B------:R-:W-:Y:S02]  /*5860*/  CS2R R114, SRZ ;  /* 0x0000000000727805 */ /* 0x000fe4000001ff00 */
[-C--:B------:R-:W-:Y:S02]  /*5870*/  LEA.HI.X R54, R7, R207.reuse, R26, 0x2, P3 ;  /* 0x000000cf07367211 */ /* 0x080fe400018f141a */
[----:B------:R-:W-:Y:S02]  /*5880*/  CS2R R116, SRZ ;  /* 0x0000000000747805 */ /* 0x000fe4000001ff00 */
[----:B------:R-:W-:Y:S02]  /*5890*/  LEA.HI.X R52, R15, R207, R6, 0x2, P4 ;  /* 0x000000cf0f347211 */ /* 0x000fe400020f1406 */
[----:B------:R-:W-:-:S02]  /*58a0*/  CS2R R118, SRZ ;  /* 0x0000000000767805 */ /* 0x000fc4000001ff00 */
[----:B------:R-:W-:Y:S02]  /*58b0*/  LEA.HI.X R50, R8, R207, R19, 0x2, P5 ;  /* 0x000000cf08327211 */ /* 0x000fe400028f1413 */
[----:B------:R-:W-:Y:S02]  /*58c0*/  CS2R R120, SRZ ;  /* 0x0000000000787805 */ /* 0x000fe4000001ff00 */
        /* <DEDUP_REMOVED lines=22> */
[----:B-1----:R-:W-:Y:S02]  /*5a30*/  LEA.HI.X R156, R10, R207, R7, 0x2, P5 ;  /* 0x000000cf0a9c7211 */ /* 0x002fe400028f1407 */
[----:B------:R-:W-:Y:S02]  /*5a40*/  CS2R R144, SRZ ;  /* 0x0000000000907805 */ /* 0x000fe4000001ff00 */
[----:B------:R-:W-:Y:S02]  /*5a50*/  SHF.R.S32.HI R15, RZ, 0x1f, R18 ;  /* 0x0000001fff0f7819 */ /* 0x000fe40000011412 */
[----:B------:R-:W-:Y:S02]  /*5a60*/  CS2R R146, SRZ ;  /* 0x0000000000927805 */ /* 0x000fe4000001ff00 */
[----:B------:R-:W-:Y:S02]  /*5a70*/  SHF.R.S32.HI R6, RZ, 0x1f, R11 ;  /* 0x0000001fff067819 */ /* 0x000fe4000001140b */
[----:B------:R-:W-:-:S02]  /*5a80*/  CS2R R148, SRZ ;  /* 0x0000000000947805 */ /* 0x000fc4000001ff00 */
[----:B------:R-:W-:Y:S02]  /*5a90*/  SHF.R.S32.HI R7, RZ, 0x1f, R12 ;  /* 0x0000001fff077819 */ /* 0x000fe4000001140c */
[----:B------:R-:W-:Y:S02]  /*5aa0*/  CS2R R150, SRZ ;  /* 0x0000000000967805 */ /* 0x000fe4000001ff00 */
[-C--:B------:R-:W-:Y:S02]  /*5ab0*/  LEA R17, P1, R18, R57.reuse, 0x2 ;  /* 0x0000003912117211 */ /* 0x080fe400078210ff */
[----:B------:R-:W-:Y:S02]  /*5ac0*/  CS2R R58, SRZ ;  /* 0x00000000003a7805 */ /* 0x000fe4000001ff00 */
[----:B------:R-:W-:Y:S02]  /*5ad0*/  LEA R19, P3, R11, R57, 0x2 ;  /* 0x000000390b137211 */ /* 0x000fe400078610ff */
[----:B------:R-:W-:-:S02]  /*5ae0*/  CS2R R60, SRZ ;  /* 0x00000000003c7805 */ /* 0x000fc4000001ff00 */
[-C--:B------:R-:W-:Y:S02]  /*5af0*/  LEA R36, P5, R12, R57.reuse, 0x2 ;  /* 0x000000390c247211 */ /* 0x080fe400078a10ff */
[----:B------:R-:W-:Y:S02]  /*5b00*/  CS2R R62, SRZ ;  /* 0x00000000003e7805 */ /* 0x000fe4000001ff00 */
[----:B------:R-:W-:Y:S02]  /*5b10*/  SHF.R.S32.HI R9, RZ, 0x1f, R154 ;  /* 0x0000001fff097819 */ /* 0x000fe4000001149a */
[----:B------:R-:W-:Y:S02]  /*5b20*/  CS2R R64, SRZ ;  /* 0x0000000000407805 */ /* 0x000fe4000001ff00 */
[----:B------:R-:W-:Y:S02]  /*5b30*/  LEA R38, P4, R154, R57, 0x2 ;  /* 0x000000399a267211 */ /* 0x000fe400078810ff */
[----:B------:R-:W-:-:S02]  /*5b40*/  CS2R R66, SRZ ;  /* 0x0000000000427805 */ /* 0x000fc4000001ff00 */
[-C--:B------:R-:W-:Y:S02]  /*5b50*/  LEA.HI.X R41, R18, R207.reuse, R15, 0x2, P1 ;  /* 0x000000cf12297211 */ /* 0x080fe400008f140f */
[-C--:B------:R-:W-:Y:S02]  /*5b60*/  LEA.HI.X R40, R11, R207.reuse, R6, 0x2, P3 ;  /* 0x000000cf0b287211 */ /* 0x080fe400018f1406 */
[-C--:B------:R-:W-:Y:S02]  /*5b70*/  LEA.HI.X R37, R12, R207.reuse, R7, 0x2, P5 ;  /* 0x000000cf0c257211 */ /* 0x080fe400028f1407 */
[----:B------:R-:W-:Y:S02]  /*5b80*/  LEA.HI.X R39, R154, R207, R9, 0x2, P4 ;  /* 0x000000cf9a277211 */ /* 0x000fe400020f1409 */
[----:B------:R-:W-:Y:S02]  /*5b90*/  SHF.R.S32.HI R10, RZ, 0x1f, R153 ;  /* 0x0000001fff0a7819 */ /* 0x000fe40000011499 */
[----:B------:R-:W-:-:S02]  /*5ba0*/  SHF.R.S32.HI R8, RZ, 0x1f, R13 ;  /* 0x0000001fff087819 */ /* 0x000fc4000001140d */
[----:B------:R-:W-:Y:S02]  /*5bb0*/  SHF.R.S32.HI R6, RZ, 0x1f, R23 ;  /* 0x0000001fff067819 */ /* 0x000fe40000011417 */
[-C--:B------:R-:W-:Y:S02]  /*5bc0*/  LEA R34, P1, R153, R57.reuse, 0x2 ;  /* 0x0000003999227211 */ /* 0x080fe400078210ff */
[-C--:B------:R-:W-:Y:S02]  /*5bd0*/  LEA R32, P3, R13, R57.reuse, 0x2 ;  /* 0x000000390d207211 */ /* 0x080fe400078610ff */
[----:B------:R-:W-:Y:S02]  /*5be0*/  LEA R31, P5, R23, R57, 0x2 ;  /* 0x00000039171f7211 */ /* 0x000fe400078a10ff */
[----:B------:R-:W-:Y:S02]  /*5bf0*/  SHF.R.S32.HI R28, RZ, 0x1f, R5 ;  /* 0x0000001fff1c7819 */ /* 0x000fe40000011405 */
[----:B------:R-:W-:-:S02]  /*5c00*/  SHF.R.S32.HI R7, RZ, 0x1f, R152 ;  /* 0x0000001fff077819 */ /* 0x000fc40000011498 */
[----:B------:R-:W-:Y:S02]  /*5c10*/  LEA R157, P4, R152, R57, 0x2 ;  /* 0x00000039989d7211 */ /* 0x000fe400078810ff */
[----:B------:R-:W-:Y:S02]  /*5c20*/  SHF.R.S32.HI R25, RZ, 0x1f, R176 ;  /* 0x0000001fff197819 */ /* 0x000fe400000114b0 */
[-C--:B------:R-:W-:Y:S02]  /*5c30*/  LEA.HI.X R35, R153, R207.reuse, R10, 0x2, P1 ;  /* 0x000000cf99237211 */ /* 0x080fe400008f140a */
[-C--:B------:R-:W-:Y:S02]  /*5c40*/  LEA.HI.X R33, R13, R207.reuse, R8, 0x2, P3 ;  /* 0x000000cf0d217211 */ /* 0x080fe400018f1408 */
[----:B------:R-:W-:Y:S02]  /*5c50*/  LEA.HI.X R172, R23, R207, R6, 0x2, P5 ;  /* 0x000000cf17ac7211 */ /* 0x000fe400028f1406 */
[----:B------:R-:W-:-:S02]  /*5c60*/  SHF.L.U64.HI R5, R5, 0x2, R28 ;  /* 0x0000000205057819 */ /* 0x000fc4000001021c */
[----:B------:R-:W-:Y:S02]  /*5c70*/  LEA.HI.X R170, R152, R207, R7, 0x2, P4 ;  /* 0x000000cf98aa7211 */ /* 0x000fe400020f1407 */
[----:B------:R-:W-:Y:S02]  /*5c80*/  SHF.R.S32.HI R9, RZ, 0x1f, R22 ;  /* 0x0000001fff097819 */ /* 0x000fe40000011416 */
[----:B------:R-:W-:Y:S02]  /*5c90*/  SHF.R.S32.HI R8, RZ, 0x1f, R21 ;  /* 0x0000001fff087819 */ /* 0x000fe40000011415 */
[----:B------:R-:W-:Y:S02]  /*5ca0*/  SHF.R.S32.HI R6, RZ, 0x1f, R155 ;  /* 0x0000001fff067819 */ /* 0x000fe4000001149b */
[-C--:B------:R-:W-:Y:S02]  /*5cb0*/  LEA R30, P1, R22, R57.reuse, 0x2 ;  /* 0x00000039161e7211 */ /* 0x080fe400078210ff */
[----:B------:R-:W-:-:S02]  /*5cc0*/  LEA R29, P3, R21, R57, 0x2 ;  /* 0x00000039151d7211 */ /* 0x000fc400078610ff */
[-C--:B------:R-:W-:Y:S02]  /*5cd0*/  LEA R27, P5, R155, R57.reuse, 0x2 ;  /* 0x000000399b1b7211 */ /* 0x080fe400078a10ff */
[----:B------:R-:W-:Y:S02]  /*5ce0*/  SHF.R.S32.HI R7, RZ, 0x1f, R20 ;  /* 0x0000001fff077819 */ /* 0x000fe40000011414 */
[----:B------:R-:W-:Y:S02]  /*5cf0*/  LEA R28, P4, R20, R57, 0x2 ;  /* 0x00000039141c7211 */ /* 0x000fe400078810ff */
[----:B------:R-:W-:Y:S02]  /*5d00*/  SHF.L.U64.HI R25, R176, 0x2, R25 ;  /* 0x00000002b0197819 */ /* 0x000fe40000010219 */
[-C--:B------:R-:W-:Y:S02]  /*5d10*/  LEA.HI.X R173, R22, R207.reuse, R9, 0x2, P1 ;  /* 0x000000cf16ad7211 */ /* 0x080fe400008f1409 */
[----:B------:R-:W-:-:S02]  /*5d20*/  LEA.HI.X R174, R21, R207, R8, 0x2, P3 ;  /* 0x000000cf15ae7211 */ /* 0x000fc400018f1408 */
[-C--:B------:R-:W-:Y:S02]  /*5d30*/  LEA.HI.X R176, R155, R207.reuse, R6, 0x2, P5 ;  /* 0x000000cf9bb07211 */ /* 0x080fe400028f1406 */
[----:B------:R-:W-:Y:S02]  /*5d40*/  LEA.HI.X R175, R20, R207, R7, 0x2, P4 ;  /* 0x000000cf14af7211 */ /* 0x000fe400020f1407 */
[----:B------:R-:W-:Y:S02]  /*5d50*/  SHF.R.S32.HI R9, RZ, 0x1f, R158 ;  /* 0x0000001fff097819 */ /* 0x000fe4000001149e */
[----:B------:R-:W-:Y:S02]  /*5d60*/  SHF.R.S32.HI R8, RZ, 0x1f, R159 ;  /* 0x0000001fff087819 */ /* 0x000fe4000001149f */
[----:B------:R-:W-:Y:S02]  /*5d70*/  SHF.R.S32.HI R6, RZ, 0x1f, R161 ;  /* 0x0000001fff067819 */ /* 0x000fe400000114a1 */
[----:B------:R-:W-:-:S02]  /*5d80*/  LEA R169, P1, R158, R57, 0x2 ;  /* 0x000000399ea97211 */ /* 0x000fc400078210ff */
[-C--:B------:R-:W-:Y:S02]  /*5d90*/  LEA R171, P3, R159, R57.reuse, 0x2 ;  /* 0x000000399fab7211 */ /* 0x080fe400078610ff */
[-C--:B------:R-:W-:Y:S02]  /*5da0*/  LEA R194, P5, R161, R57.reuse, 0x2 ;  /* 0x00000039a1c27211 */ /* 0x080fe400078a10ff */
[----:B------:R-:W-:Y:S02]  /*5db0*/  SHF.R.S32.HI R7, RZ, 0x1f, R160 ;  /* 0x0000001fff077819 */ /* 0x000fe400000114a0 */
[----:B------:R-:W-:Y:S02]  /*5dc0*/  LEA R192, P4, R160, R57, 0x2 ;  /* 0x00000039a0c07211 */ /* 0x000fe400078810ff */
        /* <DEDUP_REMOVED lines=18> */
[-C--:B------:R-:W-:Y:S02]  /*5ef0*/  LEA R204, P1, R166, R57.reuse, 0x2 ;  /* 0x00000039a6cc7211 */ /* 0x080fe400078210ff */
[----:B------:R-:W-:-:S02]  /*5f00*/  LEA R206, P3, R167, R57, 0x2 ;  /* 0x00000039a7ce7211 */ /* 0x000fc400078610ff */
[----:B------:R-:W-:Y:S02]  /*5f10*/  SHF.R.S32.HI R7, RZ, 0x1f, R168 ;  /* 0x0000001fff077819 */ /* 0x000fe400000114a8 */
[----:B------:R-:W-:Y:S02]  /*5f20*/  LEA R208, P4, R168, R57, 0x2 ;  /* 0x00000039a8d07211 */ /* 0x000fe400078810ff */
[-C--:B------:R-:W-:Y:S02]  /*5f30*/  LEA.HI.X R203, R166, R207.reuse, R9, 0x2, P1 ;  /* 0x000000cfa6cb7211 */ /* 0x080fe400008f1409 */
[-C--:B------:R-:W-:Y:S02]  /*5f40*/  LEA.HI.X R205, R167, R207.reuse, R6, 0x2, P3 ;  /* 0x000000cfa7cd7211 */ /* 0x080fe400018f1406 */
[----:B------:R-:W-:Y:S02]  /*5f50*/  LEA.HI.X R207, R168, R207, R7, 0x2, P4 ;  /* 0x000000cfa8cf7211 */ /* 0x000fe400020f1407 */
[----:B------:R-:W-:-:S02]  /*5f60*/  IADD3 R186, P5, R186, UR6, RZ ;  /* 0x00000006baba7c10 */ /* 0x000fc4000ffbe0ff */
[----:B------:R-:W-:Y:S02]  /*5f70*/  IADD3 R6, P4, R55, UR6, RZ ;  /* 0x0000000637067c10 */ /* 0x000fe4000ff9e0ff */
[----:B------:R-:W-:Y:S02]  /*5f80*/  IADD3.X R12, R56, UR7, RZ, P5, !PT ;  /* 0x00000007380c7c10 */ /* 0x000fe4000affe4ff */
[----:B------:R-:W-:Y:S02]  /*5f90*/  CS2R R56, SRZ ;  /* 0x0000000000387805 */ /* 0x000fe4000001ff00 */
[----:B------:R-:W-:Y:S02]  /*5fa0*/  IADD3.X R14, R14, UR7, RZ, P4, !PT ;  /* 0x000000070e0e7c10 */ /* 0x000fe4000a7fe4ff */
[----:B------:R-:W-:Y:S02]  /*5fb0*/  IADD3 R7, P6, R53, UR6, RZ ;  /* 0x0000000635077c10 */ /* 0x000fe4000ffde0ff */
[----:B------:R-:W-:-:S02]  /*5fc0*/  IADD3 R8, P5, R51, UR6, RZ ;  /* 0x0000000633087c10 */ /* 0x000fc4000ffbe0ff */
[----:B------:R-:W-:Y:S02]  /*5fd0*/  IADD3 R10, P4, R49, UR6, RZ ;  /* 0x00000006310a7c10 */ /* 0x000fe4000ff9e0ff */
[----:B------:R-:W-:Y:S02]  /*5fe0*/  IADD3.X R16, R54, UR7, RZ, P6, !PT ;  /* 0x0000000736107c10 */ /* 0x000fe4000b7fe4ff */
[----:B------:R-:W-:Y:S02]  /*5ff0*/  CS2R R54, SRZ ;  /* 0x0000000000367805 */ /* 0x000fe4000001ff00 */
[----:B------:R-:W-:Y:S02]  /*6000*/  IADD3.X R18, R52, UR7, RZ, P5, !PT ;  /* 0x0000000734127c10 */ /* 0x000fe4000affe4ff */
[----:B------:R-:W-:Y:S02]  /*6010*/  CS2R R52, SRZ ;  /* 0x0000000000347805 */ /* 0x000fe4000001ff00 */
[----:B------:R-:W-:-:S02]  /*6020*/  IADD3.X R20, R50, UR7, RZ, P4, !PT ;  /* 0x0000000732147c10 */ /* 0x000fc4000a7fe4ff */
[----:B------:R-:W-:Y:S02]  /*6030*/  CS2R R50, SRZ ;  /* 0x0000000000327805 */ /* 0x000fe4000001ff00 */
[----:B------:R-:W-:Y:S02]  /*6040*/  IADD3 R9, P6, R47, UR6, RZ ;  /* 0x000000062f097c10 */ /* 0x000fe4000ffde0ff */
[----:B------:R-:W-:Y:S02]  /*6050*/  IADD3 R11, P5, R45, UR6, RZ ;  /* 0x000000062d0b7c10 */ /* 0x000fe4000ffbe0ff */
[----:B------:R-:W-:Y:S02]  /*6060*/  IADD3 R13, P4, R43, UR6, RZ ;  /* 0x000000062b0d7c10 */ /* 0x000fe4000ff9e0ff */
[----:B------:R-:W-:Y:S02]  /*6070*/  IADD3.X R22, R48, UR7, RZ, P6, !PT ;  /* 0x0000000730167c10 */ /* 0x000fe4000b7fe4ff */
[----:B------:R-:W-:-:S02]  /*6080*/  CS2R R48, SRZ ;  /* 0x0000000000307805 */ /* 0x000fc4000001ff00 */
[----:B------:R-:W-:Y:S02]  /*6090*/  IADD3.X R152, R46, UR7, RZ, P5, !PT ;  /* 0x000000072e987c10 */ /* 0x000fe4000affe4ff */
[----:B------:R-:W-:Y:S02]  /*60a0*/  CS2R R46, SRZ ;  /* 0x00000000002e7805 */ /* 0x000fe4000001ff00 */
[----:B------:R-:W-:Y:S02]  /*60b0*/  IADD3.X R154, R44, UR7, RZ, P4, !PT ;  /* 0x000000072c9a7c10 */ /* 0x000fe4000a7fe4ff */
[----:B------:R-:W-:Y:S02]  /*60c0*/  CS2R R44, SRZ ;  /* 0x00000000002c7805 */ /* 0x000fe4000001ff00 */
[----:B------:R-:W-:Y:S02]  /*60d0*/  IADD3 R15, P6, R42, UR6, RZ ;  /* 0x000000062a0f7c10 */ /* 0x000fe4000ffde0ff */
[----:B------:R-:W-:-:S02]  /*60e0*/  CS2R R42, SRZ ;  /* 0x00000000002a7805 */ /* 0x000fc4000001ff00 */
[----:B------:R-:W-:Y:S02]  /*60f0*/  IADD3 R17, P5, R17, UR6, RZ ;  /* 0x0000000611117c10 */ /* 0x000fe4000ffbe0ff */
[----:B------:R-:W-:Y:S02]  /*6100*/  IADD3 R19, P4, R19, UR6, RZ ;  /* 0x0000000613137c10 */ /* 0x000fe4000ff9e0ff */
[----:B------:R-:W-:Y:S02]  /*6110*/  IADD3.X R156, R156, UR7, RZ, P6, !PT ;  /* 0x000000079c9c7c10 */ /* 0x000fe4000b7fe4ff */
[----:B------:R-:W-:Y:S02]  /*6120*/  IADD3.X R158, R41, UR7, RZ, P5, !PT ;  /* 0x00000007299e7c10 */ /* 0x000fe4000affe4ff */
[----:B------:R-:W-:Y:S02]  /*6130*/  IADD3.X R160, R40, UR7, RZ, P4, !PT ;  /* 0x0000000728a07c10 */ /* 0x000fe4000a7fe4ff */
[----:B------:R-:W-:-:S02]  /*6140*/  CS2R R40, SRZ ;  /* 0x0000000000287805 */ /* 0x000fc4000001ff00 */
[----:B------:R-:W-:Y:S02]  /*6150*/  IADD3 R21, P6, R38, UR6, RZ ;  /* 0x0000000626157c10 */ /* 0x000fe4000ffde0ff */
[----:B------:R-:W-:Y:S02]  /*6160*/  IADD3 R23, P5, R36, UR6, RZ ;  /* 0x0000000624177c10 */ /* 0x000fe4000ffbe0ff */
[----:B------:R-:W-:Y:S02]  /*6170*/  IADD3 R153, P4, R34, UR6, RZ ;  /* 0x0000000622997c10 */ /* 0x000fe4000ff9e0ff */
[----:B------:R-:W-:Y:S02]  /*6180*/  IADD3.X R162, R39, UR7, RZ, P6, !PT ;  /* 0x0000000727a27c10 */ /* 0x000fe4000b7fe4ff */
[----:B------:R-:W-:Y:S02]  /*6190*/  CS2R R38, SRZ ;  /* 0x0000000000267805 */ /* 0x000fe4000001ff00 */
[----:B------:R-:W-:-:S02]  /*61a0*/  IADD3.X R164, R37, UR7, RZ, P5, !PT ;  /* 0x0000000725a47c10 */ /* 0x000fc4000affe4ff */
[----:B------:R-:W-:Y:S02]  /*61b0*/  CS2R R36, SRZ ;  /* 0x0000000000247805 */ /* 0x000fe4000001ff00 */
[----:B------:R-:W-:Y:S02]  /*61c0*/  IADD3.X R166, R35, UR7, RZ, P4, !PT ;  /* 0x0000000723a67c10 */ /* 0x000fe4000a7fe4ff */
[----:B------:R-:W-:Y:S02]  /*61d0*/  CS2R R34, SRZ ;  /* 0x0000000000227805 */ /* 0x000fe4000001ff00 */
[----:B------:R-:W-:Y:S02]  /*61e0*/  IADD3 R155, P6, R32, UR6, RZ ;  /* 0x00000006209b7c10 */ /* 0x000fe4000ffde0ff */
[----:B------:R-:W-:Y:S02]  /*61f0*/  IADD3 R157, P5, R157, UR6, RZ ;  /* 0x000000069d9d7c10 */ /* 0x000fe4000ffbe0ff */
[----:B------:R-:W-:-:S02]  /*6200*/  IADD3 R159, P4, R31, UR6, RZ ;  /* 0x000000061f9f7c10 */ /* 0x000fc4000ff9e0ff */
[----:B------:R-:W-:Y:S02]  /*6210*/  IADD3.X R168, R33, UR7, RZ, P6, !PT ;  /* 0x0000000721a87c10 */ /* 0x000fe4000b7fe4ff */
[----:B------:R-:W-:Y:S02]  /*6220*/  CS2R R32, SRZ ;  /* 0x0000000000207805 */ /* 0x000fe4000001ff00 */
[----:B------:R-:W-:Y:S02]  /*6230*/  IADD3.X R170, R170, UR7, RZ, P5, !PT ;  /* 0x00000007aaaa7c10 */ /* 0x000fe4000affe4ff */
[----:B------:R-:W-:Y:S02]  /*6240*/  IADD3.X R172, R172, UR7, RZ, P4, !PT ;  /* 0x00000007acac7c10 */ /* 0x000fe4000a7fe4ff */
[----:B------:R-:W-:Y:S02]  /*6250*/  IADD3 R161, P6, R30, UR6, RZ ;  /* 0x000000061ea17c10 */ /* 0x000fe4000ffde0ff */
[----:B------:R-:W-:-:S02]  /*6260*/  CS2R R30, SRZ ;  /* 0x00000000001e7805 */ /* 0x000fc4000001ff00 */
[----:B------:R-:W-:Y:S02]  /*6270*/  IADD3 R163, P5, R29, UR6, RZ ;  /* 0x000000061da37c10 */ /* 0x000fe4000ffbe0ff */
[----:B------:R-:W-:Y:S02]  /*6280*/  IADD3 R165, P4, R28, UR6, RZ ;  /* 0x000000061ca57c10 */ /* 0x000fe4000ff9e0ff */
[----:B------:R-:W-:Y:S02]  /*6290*/  CS2R R28, SRZ ;  /* 0x00000000001c7805 */ /* 0x000fe4000001ff00 */
[----:B------:R-:W-:Y:S02]  /*62a0*/  LEA R177, P3, R4, R177, 0x3 ;  /* 0x000000b104b17211 */ /* 0x000fe400078618ff */
[----:B------:R-:W-:Y:S02]  /*62b0*/  IADD3.X R173, R173, UR7, RZ, P6, !PT ;  /* 0x00000007adad7c10 */ /* 0x000fe4000b7fe4ff */
[----:B------:R-:W-:-:S02]  /*62c0*/  IADD3.X R174, R174, UR7, RZ, P5, !PT ;  /* 0x00000007aeae7c10 */ /* 0x000fc4000affe4ff */
[----:B------:R-:W-:Y:S02]  /*62d0*/  IADD3.X R175, R175, UR7, RZ, P4, !PT ;  /* 0x00000007afaf7c10 */ /* 0x000fe4000a7fe4ff */
[----:B------:R-:W-:Y:S02]  /*62e0*/  IADD3 R167, P6, R27, UR6, RZ ;  /* 0x000000061ba77c10 */ /* 0x000fe4000ffde0ff */
[----:B------:R-:W-:Y:S02]  /*62f0*/  IADD3 R169, P5, R169, UR6, RZ ;  /* 0x00000006a9a97c10 */ /* 0x000fe4000ffbe0ff */
[----:B------:R-:W-:Y:S02]  /*6300*/  IADD3 R171, P4, R171, UR6, RZ ;  /* 0x00000006abab7c10 */ /* 0x000fe4000ff9e0ff */
[----:B------:R-:W-:Y:S02]  /*6310*/  IADD3 R179, P1, R177, UR4, RZ ;  /* 0x00000004b1b37c10 */ /* 0x000fe4000ff3e0ff */
[----:B------:R-:W-:-:S02]  /*6320*/  SHF.R.S32.HI R87, RZ, 0x1f, R225 ;  /* 0x0000001fff577819 */ /* 0x000fc400000114e1 */
[----:B------:R-:W-:Y:S02]  /*6330*/  IADD3.X R176, R176, UR7, RZ, P6, !PT ;  /* 0x00000007b0b07c10 */ /* 0x000fe4000b7fe4ff */
[----:B------:R-:W-:Y:S02]  /*6340*/  IADD3.X R177, R26, UR7, RZ, P5, !PT ;  /* 0x000000071ab17c10 */ /* 0x000fe4000affe4ff */
[----:B------:R-:W-:Y:S02]  /*6350*/  CS2R R26, SRZ ;  /* 0x00000000001a7805 */ /* 0x000fe4000001ff00 */
[----:B------:R-:W-:Y:S02]  /*6360*/  IADD3.X R178, R178, UR7, RZ, P4, !PT ;  /* 0x00000007b2b27c10 */ /* 0x000fe4000a7fe4ff */
[----:B------:R-:W-:Y:S02]  /*6370*/  SHF.R.S32.HI R85, RZ, 0x1f, R227 ;  /* 0x0000001fff557819 */ /* 0x000fe400000114e3 */
[----:B------:R-:W-:-:S02]  /*6380*/  IADD3 R192, P6, R192, UR6, RZ ;  /* 0x00000006c0c07c10 */ /* 0x000fc4000ffde0ff */
[----:B------:R-:W-:Y:S02]  /*6390*/  IADD3 R194, P5, R194, UR6, RZ ;  /* 0x00000006c2c27c10 */ /* 0x000fe4000ffbe0ff */
[----:B------:R-:W-:Y:S02]  /*63a0*/  IADD3 R196, P4, R196, UR6, RZ ;  /* 0x00000006c4c47c10 */ /* 0x000fe4000ff9e0ff */
[----:B------:R-:W-:Y:S02]  /*63b0*/  SHF.R.S32.HI R86, RZ, 0x1f, R226 ;  /* 0x0000001fff567819 */ /* 0x000fe400000114e2 */
[----:B------:R-:W-:Y:S02]  /*63c0*/  SHF.R.S32.HI R83, RZ, 0x1f, R228 ;  /* 0x0000001fff537819 */ /* 0x000fe400000114e4 */
[----:B------:R-:W-:Y:S02]  /*63d0*/  SHF.R.S32.HI R84, RZ, 0x1f, R216 ;  /* 0x0000001fff547819 */ /* 0x000fe400000114d8 */
[----:B------:R-:W-:-:S02]  /*63e0*/  SHF.R.S32.HI R81, RZ, 0x1f, R230 ;  /* 0x0000001fff517819 */ /* 0x000fc400000114e6 */
[----:B------:R-:W-:Y:S02]  /*63f0*/  SHF.R.S32.HI R82, RZ, 0x1f, R229 ;  /* 0x0000001fff527819 */ /* 0x000fe400000114e5 */
[----:B------:R-:W-:Y:S02]  /*6400*/  SHF.R.S32.HI R79, RZ, 0x1f, R232 ;  /* 0x0000001fff4f7819 */ /* 0x000fe400000114e8 */
[----:B------:R-:W-:Y:S02]  /*6410*/  SHF.L.U64.HI R191, R225, 0x2, R87 ;  /* 0x00000002e1bf7819 */ /* 0x000fe40000010257 */
[----:B------:R-:W-:Y:S02]  /*6420*/  SHF.R.S32.HI R80, RZ, 0x1f, R231 ;  /* 0x0000001fff507819 */ /* 0x000fe400000114e7 */
[----:B------:R-:W-:Y:S02]  /*6430*/  SHF.R.S32.HI R77, RZ, 0x1f, R234 ;  /* 0x0000001fff4d7819 */ /* 0x000fe400000114ea */
[----:B------:R-:W-:-:S02]  /*6440*/  SHF.L.U64.HI R191, R227, 0x2, R85 ;  /* 0x00000002e3bf7819 */ /* 0x000fc40000010255 */
[----:B------:R-:W-:Y:S02]  /*6450*/  IADD3.X R189, R189, UR7, RZ, P6, !PT ;  /* 0x00000007bdbd7c10 */ /* 0x000fe4000b7fe4ff */
[----:B------:R-:W-:Y:S02]  /*6460*/  IADD3.X R193, R193, UR7, RZ, P5, !PT ;  /* 0x00000007c1c17c10 */ /* 0x000fe4000affe4ff */
[----:B------:R-:W-:Y:S02]  /*6470*/  IADD3.X R195, R195, UR7, RZ, P4, !PT ;  /* 0x00000007c3c37c10 */ /* 0x000fe4000a7fe4ff */
[----:B------:R-:W-:Y:S02]  /*6480*/  SHF.R.S32.HI R78, RZ, 0x1f, R233 ;  /* 0x0000001fff4e7819 */ /* 0x000fe400000114e9 */
[----:B------:R-:W-:Y:S02]  /*6490*/  SHF.R.S32.HI R75, RZ, 0x1f, R235 ;  /* 0x0000001fff4b7819 */ /* 0x000fe400000114eb */
[----:B------:R-:W-:-:S02]  /*64a0*/  SHF.L.U64.HI R222, R226, 0x2, R86 ;  /* 0x00000002e2de7819 */ /* 0x000fc40000010256 */
[----:B------:R-:W-:Y:S02]  /*64b0*/  CS2R R86, SRZ ;  /* 0x0000000000567805 */ /* 0x000fe4000001ff00 */
[----:B------:R-:W-:Y:S02]  /*64c0*/  SHF.L.U64.HI R191, R228, 0x2, R83 ;  /* 0x00000002e4bf7819 */ /* 0x000fe40000010253 */
[----:B------:R-:W-:Y:S02]  /*64d0*/  SHF.R.S32.HI R245, RZ, 0x1f, R4 ;  /* 0x0000001ffff57819 */ /* 0x000fe40000011404 */
[----:B------:R-:W-:Y:S02]  /*64e0*/  IADD3 R198, P6, R198, UR6, RZ ;  /* 0x00000006c6c67c10 */ /* 0x000fe4000ffde0ff */
[----:B------:R-:W-:Y:S02]  /*64f0*/  IADD3 R200, P5, R200, UR6, RZ ;  /* 0x00000006c8c87c10 */ /* 0x000fe4000ffbe0ff */
[----:B------:R-:W-:-:S02]  /*6500*/  IADD3 R202, P4, R202, UR6, RZ ;  /* 0x00000006caca7c10 */ /* 0x000fc4000ff9e0ff */
[----:B------:R-:W-:Y:S02]  /*6510*/  SHF.R.S32.HI R76, RZ, 0x1f, R217 ;  /* 0x0000001fff4c7819 */ /* 0x000fe400000114d9 */
[----:B------:R-:W-:Y:S02]  /*6520*/  SHF.R.S32.HI R73, RZ, 0x1f, R237 ;  /* 0x0000001fff497819 */ /* 0x000fe400000114ed */
[----:B------:R-:W-:Y:S02]  /*6530*/  SHF.L.U64.HI R222, R216, 0x2, R84 ;  /* 0x00000002d8de7819 */ /* 0x000fe40000010254 */
[----:B------:R-:W-:Y:S02]  /*6540*/  CS2R R84, SRZ ;  /* 0x0000000000547805 */ /* 0x000fe4000001ff00 */
[----:B------:R-:W-:Y:S02]  /*6550*/  SHF.L.U64.HI R191, R230, 0x2, R81 ;  /* 0x00000002e6bf7819 */ /* 0x000fe40000010251 */
[----:B------:R-:W-:-:S02]  /*6560*/  SHF.R.S32.HI R74, RZ, 0x1f, R236 ;  /* 0x0000001fff4a7819 */ /* 0x000fc400000114ec */
[----:B------:R-:W-:Y:S02]  /*6570*/  SHF.R.S32.HI R71, RZ, 0x1f, R239 ;  /* 0x0000001fff477819 */ /* 0x000fe400000114ef */
[----:B------:R-:W-:Y:S02]  /*6580*/  SHF.L.U64.HI R222, R229, 0x2, R82 ;  /* 0x00000002e5de7819 */ /* 0x000fe40000010252 */
[----:B------:R-:W-:Y:S02]  /*6590*/  CS2R R82, SRZ ;  /* 0x0000000000527805 */ /* 0x000fe4000001ff00 */
[----:B------:R-:W-:Y:S02]  /*65a0*/  SHF.L.U64.HI R191, R232, 0x2, R79 ;  /* 0x00000002e8bf7819 */ /* 0x000fe4000001024f */
[----:B------:R-:W-:Y:S02]  /*65b0*/  SHF.R.S32.HI R72, RZ, 0x1f, R238 ;  /* 0x0000001fff487819 */ /* 0x000fe400000114ee */
[----:B------:R-:W-:-:S02]  /*65c0*/  SHF.R.S32.HI R69, RZ, 0x1f, R241 ;  /* 0x0000001fff457819 */ /* 0x000fc400000114f1 */
[----:B------:R-:W-:Y:S02]  /*65d0*/  SHF.L.U64.HI R222, R231, 0x2, R80 ;  /* 0x00000002e7de7819 */ /* 0x000fe40000010250 */
[----:B------:R-:W-:Y:S02]  /*65e0*/  CS2R R80, SRZ ;  /* 0x0000000000507805 */ /* 0x000fe4000001ff00 */
[----:B------:R-:W-:Y:S02]  /*65f0*/  SHF.L.U64.HI R191, R234, 0x2, R77 ;  /* 0x00000002eabf7819 */ /* 0x000fe4000001024d */
[----:B------:R-:W-:Y:S02]  /*6600*/  SHF.R.S32.HI R70, RZ, 0x1f, R240 ;  /* 0x0000001fff467819 */ /* 0x000fe400000114f0 */
[----:B------:R-:W-:Y:S02]  /*6610*/  SHF.R.S32.HI R188, RZ, 0x1f, R242 ;  /* 0x0000001fffbc7819 */ /* 0x000fe400000114f2 */
[----:B------:R-:W-:-:S02]  /*6620*/  SHF.L.U64.HI R222, R233, 0x2, R78 ;  /* 0x00000002e9de7819 */ /* 0x000fc4000001024e */
[----:B------:R-:W-:Y:S02]  /*6630*/  CS2R R78, SRZ ;  /* 0x00000000004e7805 */ /* 0x000fe4000001ff00 */
[----:B------:R-:W-:Y:S02]  /*6640*/  SHF.L.U64.HI R191, R235, 0x2, R75 ;  /* 0x00000002ebbf7819 */ /* 0x000fe4000001024b */
[----:B------:R-:W-:Y:S02]  /*6650*/  IADD3.X R197, R197, UR7, RZ, P6, !PT ;  /* 0x00000007c5c57c10 */ /* 0x000fe4000b7fe4ff */
[----:B------:R-:W-:Y:S02]  /*6660*/  IADD3.X R199, R199, UR7, RZ, P5, !PT ;  /* 0x00000007c7c77c10 */ /* 0x000fe4000affe4ff */
[----:B------:R-:W-:Y:S02]  /*6670*/  IADD3.X R201, R201, UR7, RZ, P4, !PT ;  /* 0x00000007c9c97c10 */ /* 0x000fe4000a7fe4ff */
[----:B------:R-:W-:-:S02]  /*6680*/  LEA.HI.X R25, R4, R25, R245, 0x3, P3 ;  /* 0x0000001904197211 */ /* 0x000fc400018f1cf5 */
[----:B------:R-:W-:Y:S02]  /*6690*/  SHF.R.S32.HI R68, RZ, 0x1f, R209 ;  /* 0x0000001fff447819 */ /* 0x000fe400000114d1 */
[----:B------:R-:W-:Y:S02]  /*66a0*/  SHF.R.S32.HI R190, RZ, 0x1f, R243 ;  /* 0x0000001fffbe7819 */ /* 0x000fe400000114f3 */
[----:B------:R-:W-:Y:S02]  /*66b0*/  SHF.L.U64.HI R222, R217, 0x2, R76 ;  /* 0x00000002d9de7819 */ /* 0x000fe4000001024c */
[----:B------:R-:W-:Y:S02]  /*66c0*/  CS2R R76, SRZ ;  /* 0x00000000004c7805 */ /* 0x000fe4000001ff00 */
[----:B------:R-:W-:Y:S02]  /*66d0*/  SHF.L.U64.HI R191, R237, 0x2, R73 ;  /* 0x00000002edbf7819 */ /* 0x000fe40000010249 */
[----:B------:R-:W-:-:S02]  /*66e0*/  SHF.R.S32.HI R213, RZ, 0x5, R213 ;  /* 0x00000005ffd57819 */ /* 0x000fc400000114d5 */
[----:B------:R-:W-:Y:S02]  /*66f0*/  IADD3 R204, P6, R204, UR6, RZ ;  /* 0x00000006cccc7c10 */ /* 0x000fe4000ffde0ff */
[----:B------:R-:W-:Y:S02]  /*6700*/  IADD3 R206, P5, R206, UR6, RZ ;  /* 0x00000006cece7c10 */ /* 0x000fe4000ffbe0ff */
[----:B------:R-:W-:Y:S02]  /*6710*/  IADD3 R208, P4, R208, UR6, RZ ;  /* 0x00000006d0d07c10 */ /* 0x000fe4000ff9e0ff */
[----:B------:R-:W-:Y:S02]  /*6720*/  SHF.R.S32.HI R244, RZ, 0x1f, R218 ;  /* 0x0000001ffff47819 */ /* 0x000fe400000114da */
[----:B------:R-:W-:Y:S02]  /*6730*/  SHF.R.S32.HI R246, RZ, 0x1f, R219 ;  /* 0x0000001ffff67819 */ /* 0x000fe400000114db */
[----:B------:R-:W-:-:S02]  /*6740*/  SHF.R.S32.HI R247, RZ, 0x1f, R220 ;  /* 0x0000001ffff77819 */ /* 0x000fc400000114dc */
[----:B------:R-:W-:Y:S02]  /*6750*/  SHF.R.S32.HI R248, RZ, 0x1f, R214 ;  /* 0x0000001ffff87819 */ /* 0x000fe400000114d6 */
[----:B------:R-:W-:Y:S02]  /*6760*/  SHF.R.S32.HI R249, RZ, 0x1f, R221 ;  /* 0x0000001ffff97819 */ /* 0x000fe400000114dd */
[----:B------:R-:W-:Y:S02]  /*6770*/  SHF.R.S32.HI R250, RZ, 0x1f, R223 ;  /* 0x0000001ffffa7819 */ /* 0x000fe400000114df */
[----:B------:R-:W-:Y:S02]  /*6780*/  SHF.R.S32.HI R251, RZ, 0x1f, R224 ;  /* 0x0000001ffffb7819 */ /* 0x000fe400000114e0 */
[----:B------:R-:W-:Y:S02]  /*6790*/  SHF.R.S32.HI R252, RZ, 0x1f, R215 ;  /* 0x0000001ffffc7819 */ /* 0x000fe400000114d7 */
[----:B------:R-:W-:-:S02]  /*67a0*/  SHF.L.U64.HI R222, R236, 0x2, R74 ;  /* 0x00000002ecde7819 */ /* 0x000fc4000001024a */
[----:B------:R-:W-:Y:S02]  /*67b0*/  CS2R R74, SRZ ;  /* 0x00000000004a7805 */ /* 0x000fe4000001ff00 */
[----:B------:R-:W-:Y:S02]  /*67c0*/  SHF.L.U64.HI R191, R239, 0x2, R71 ;  /* 0x00000002efbf7819 */ /* 0x000fe40000010247 */
[----:B------:R-:W-:Y:S02]  /*67d0*/  SHF.L.U64.HI R222, R238, 0x2, R72 ;  /* 0x00000002eede7819 */ /* 0x000fe40000010248 */
[----:B------:R-:W-:Y:S02]  /*67e0*/  CS2R R72, SRZ ;  /* 0x0000000000487805 */ /* 0x000fe4000001ff00 */
[----:B------:R-:W-:Y:S02]  /*67f0*/  SHF.L.U64.HI R191, R241, 0x2, R69 ;  /* 0x00000002f1bf7819 */ /* 0x000fe40000010245 */
[----:B------:R-:W-:-:S02]  /*6800*/  SHF.L.U64.HI R222, R240, 0x2, R70 ;  /* 0x00000002f0de7819 */ /* 0x000fc40000010246 */
[----:B------:R-:W-:Y:S02]  /*6810*/  CS2R R70, SRZ ;  /* 0x0000000000467805 */ /* 0x000fe4000001ff00 */
[----:B------:R-:W-:Y:S02]  /*6820*/  SHF.L.U64.HI R191, R242, 0x2, R188 ;  /* 0x00000002f2bf7819 */ /* 0x000fe400000102bc */
[----:B------:R-:W-:Y:S02]  /*6830*/  IADD3.X R181, R25, UR5, RZ, P1, !PT ;  /* 0x0000000519b57c10 */ /* 0x000fe40008ffe4ff */
[C---:B------:R-:W-:Y:S01]  /*6840*/  SHF.L.U64.HI R182, R183.reuse, 0x2, R24 ;  /* 0x00000002b7b67819 */ /* 0x040fe20000010218 */
[----:B------:R-:W-:Y:S01]  /*6850*/  IMAD.SHL.U32 R183, R183, 0x4, RZ ;  /* 0x00000004b7b77824 */ /* 0x000fe200078e00ff */
[----:B------:R-:W-:Y:S02]  /*6860*/  SHF.L.U64.HI R222, R209, 0x2, R68 ;  /* 0x00000002d1de7819 */ /* 0x000fe40000010244 */
[----:B------:R-:W-:-:S02]  /*6870*/  CS2R R24, SRZ ;  /* 0x0000000000187805 */ /* 0x000fc4000001ff00 */
[----:B------:R-:W-:Y:S02]  /*6880*/  SHF.L.U64.HI R188, R243, 0x2, R190 ;  /* 0x00000002f3bc7819 */ /* 0x000fe400000102be */
[----:B------:R-:W-:Y:S02]  /*6890*/  CS2R R68, SRZ ;  /* 0x0000000000447805 */ /* 0x000fe4000001ff00 */
[----:B------:R-:W-:Y:S01]  /*68a0*/  IADD3.X R203, R203, UR7, RZ, P6, !PT ;  /* 0x00000007cbcb7c10 */ /* 0x000fe2000b7fe4ff */
[----:B------:R-:W-:Y:S01]  /*68b0*/  VIADD R188, R213, 0xfffffffe ;  /* 0xfffffffed5bc7836 */ /* 0x000fe20000000000 */
[----:B------:R-:W-:Y:S02]  /*68c0*/  IADD3.X R205, R205, UR7, RZ, P5, !PT ;  /* 0x00000007cdcd7c10 */ /* 0x000fe4000affe4ff */
[----:B------:R-:W-:Y:S02]  /*68d0*/  IADD3.X R207, R207, UR7, RZ, P4, !PT ;  /* 0x00000007cfcf7c10 */ /* 0x000fe4000a7fe4ff */
[----:B------:R-:W-:-:S02]  /*68e0*/  SHF.L.U64.HI R245, R4, 0x2, R245 ;  /* 0x0000000204f57819 */ /* 0x000fc400000102f5 */
[----:B------:R-:W-:Y:S02]  /*68f0*/  SHF.L.U64.HI R244, R218, 0x2, R244 ;  /* 0x00000002daf47819 */ /* 0x000fe400000102f4 */
[----:B------:R-:W-:Y:S02]  /*6900*/  SHF.L.U64.HI R246, R219, 0x2, R246 ;  /* 0x00000002dbf67819 */ /* 0x000fe400000102f6 */
[----:B------:R-:W-:Y:S02]  /*6910*/  SHF.L.U64.HI R247, R220, 0x2, R247 ;  /* 0x00000002dcf77819 */ /* 0x000fe400000102f7 */
[----:B------:R-:W-:Y:S02]  /*6920*/  SHF.L.U64.HI R248, R214, 0x2, R248 ;  /* 0x00000002d6f87819 */ /* 0x000fe400000102f8 */
[----:B------:R-:W-:Y:S02]  /*6930*/  SHF.L.U64.HI R249, R221, 0x2, R249 ;  /* 0x00000002ddf97819 */ /* 0x000fe400000102f9 */
[----:B------:R-:W-:-:S02]  /*6940*/  SHF.L.U64.HI R250, R223, 0x2, R250 ;  /* 0x00000002dffa7819 */ /* 0x000fc400000102fa */
[----:B------:R-:W-:Y:S02]  /*6950*/  SHF.L.U64.HI R251, R224, 0x2, R251 ;  /* 0x00000002e0fb7819 */ /* 0x000fe400000102fb */
[----:B------:R-:W-:-:S07]  /*6960*/  SHF.L.U64.HI R252, R215, 0x2, R252 ;  /* 0x00000002d7fc7819 */ /* 0x000fce00000102fc */
.L_x_1:
[----:B------:R-:W1:Y:S01]  /*6970*/  S2R R222, SR_CgaCtaId ;  /* 0x0000000000de7919 */ /* 0x000e620000008800 */
[----:B------:R-:W-:Y:S01]  /*6980*/  VIADD R185, R185, 0x1 ;  /* 0x00000001b9b97836 */ /* 0x000fe20000000000 */
[----:B------:R-:W-:Y:S01]  /*6990*/  MOV R191, 0x400 ;  /* 0x0000040000bf7802 */ /* 0x000fe20000000f00 */
[----:B------:R-:W-:-:S04]  /*69a0*/  DEPBAR.LE SB0, 0x2 ;  /* 0x000080800000791a */ /* 0x000fc80000000000 */
[----:B------:R-:W-:Y:S01]  /*69b0*/  BAR.SYNC.DEFER_BLOCKING 0x0 ;  /* 0x0000000000007b1d */ /* 0x000fe20000010000 */
[C---:B------:R-:W-:Y:S01]  /*69c0*/  ISETP.GT.AND P1, PT, R185.reuse, 0x2, PT ;  /* 0x00000002b900780c */ /* 0x040fe20003f24270 */
[----:B------:R-:W-:Y:S01]  /*69d0*/  VIADD R184, R184, 0x1 ;  /* 0x00000001b8b87836 */ /* 0x000fe20000000000 */
[----:B------:R-:W-:Y:S02]  /*69e0*/  ISETP.GT.AND P3, PT, R180, RZ, PT ;  /* 0x000000ffb400720c */ /* 0x000fe40003f64270 */
[----:B------:R-:W-:Y:S01]  /*69f0*/  SEL R185, R185, RZ, !P1 ;  /* 0x000000ffb9b97207 */ /* 0x000fe20004800000 */
[----:B------:R-:W-:Y:S01]  /*6a00*/  UMOV UR5, 0x40000040 ;  /* 0x4000004000057882 */ /* 0x000fe20000000000 */
[----:B------:R-:W-:Y:S01]  /*6a10*/  UMOV UR7, 0x40000040 ;  /* 0x4000004000077882 */ /* 0x000fe20000000000 */
[----:B------:R-:W-:Y:S01]  /*6a20*/  WARPGROUP.ARRIVE ;  /* 0x00000000000079c5 */ /* 0x000fe20000000000 */
[----:B-1----:R-:W-:Y:S01]  /*6a30*/  LEA R191, R222, R191, 0x18 ;  /* 0x000000bfdebf7211 */ /* 0x002fe200078ec0ff */
[----:B------:R-:W-:-:S04]  /*6a40*/  VIADD R222, R213, 0xfffffffe ;  /* 0xfffffffed5de7836 */ /* 0x000fc80000000000 */
[----:B------:R-:W-:-:S04]  /*6a50*/  IMAD R190, R185, 0x4000, R191 ;  /* 0x00004000b9be7824 */ /* 0x000fc800078e02bf */
[----:B------:R-:W-:Y:S01]  /*6a60*/  VIADD R188, R190, 0xc000 ;  /* 0x0000c000bebc7836 */ /* 0x000fe20000000000 */
[----:B------:R-:W-:-:S04]  /*6a70*/  SHF.R.U32.HI R190, RZ, 0x4, R190 ;  /* 0x00000004ffbe7819 */ /* 0x000fc800000116be */
[----:B------:R-:W-:Y:S02]  /*6a80*/  SHF.R.U32.HI R188, RZ, 0x4, R188 ;  /* 0x00000004ffbc7819 */ /* 0x000fe400000116bc */
[----:B------:R-:W-:Y:S02]  /*6a90*/  SGXT.U32 R190, R190, 0xe ;  /* 0x0000000ebebe781a */ /* 0x000fe40000000000 */
[----:B------:R-:W-:Y:S02]  /*6aa0*/  SGXT.U32 R188, R188, 0xe ;  /* 0x0000000ebcbc781a */ /* 0x000fe40000000000 */
[----:B------:R-:W-:Y:S02]  /*6ab0*/  R2UR UR4, R190 ;  /* 0x00000000be0472ca */ /* 0x000fe400000e0000 */
[----:B------:R-:W-:Y:S02]  /*6ac0*/  R2UR UR6, R188 ;  /* 0x00000000bc0672ca */ /* 0x000fe400000e0000 */
[----:B------:R-:W-:-:S04]  /*6ad0*/  IADD3 R190, P1, R190, 0x2, RZ ;  /* 0x00000002bebe7810 */ /* 0x000fc80007f3e0ff */
[----:B------:R-:W-:Y:S01]  /*6ae0*/  R2UR UR8, R190 ;  /* 0x00000000be0872ca */ /* 0x000fe200000e0000 */
[----:B------:R-:W-:-:S05]  /*6af0*/  IMAD.MOV.U32 R190, RZ, RZ, RZ ;  /* 0x000000ffffbe7224 */ /* 0x000fca00078e00ff */
[----:B------:R-:W-:Y:S01]  /*6b00*/  IADD3.X R190, R190, 0x40000040, RZ, P1, !PT ;  /* 0x40000040bebe7810 */ /* 0x000fe20000ffe4ff */
[----:B------:R-:W-:Y:S01]  /*6b10*/  HGMMA.64x128x8.F32.TF32 R88, gdesc[UR4], R88 ;  /* 0x05e00000045879f0 */ /* 0x000fe20008702858 */
[----:B------:R-:W-:Y:S02]  /*6b20*/  IADD3 R188, P1, R188, 0x2, RZ ;  /* 0x00000002bcbc7810 */ /* 0x000fe40007f3e0ff */
[----:B------:R-:W-:Y:S01]  /*6b30*/  R2UR UR9, R190 ;  /* 0x00000000be0972ca */ /* 0x000fe200000e0000 */
[----:B------:R-:W-:Y:S01]  /*6b40*/  IMAD.MOV.U32 R190, RZ, RZ, RZ ;  /* 0x000000ffffbe7224 */ /* 0x000fe200078e00ff */
[----:B------:R-:W-:Y:S02]  /*6b50*/  R2UR UR10, R188 ;  /* 0x00000000bc0a72ca */ /* 0x000fe400000e0000 */
[----:B------:R-:W-:Y:S02]  /*6b60*/  SEL R188, RZ, 0x4, !P3 ;  /* 0x00000004ffbc7807 */ /* 0x000fe40005800000 */
[----:B------:R-:W-:-:S02]  /*6b70*/  IADD3.X R190, R190, 0x40000040, RZ, P1, !PT ;  /* 0x40000040bebe7810 */ /* 0x000fc40000ffe4ff */
[----:B------:R-:W-:Y:S02]  /*6b80*/  ISETP.GE.AND P1, PT, R187, R222, PT ;  /* 0x000000debb00720c */ /* 0x000fe40003f26270 */
[----:B------:R-:W-:Y:S01]  /*6b90*/  R2UR UR11, R190 ;  /* 0x00000000be0b72ca */ /* 0x000fe200000e0000 */
[----:B------:R-:W-:Y:S01]  /*6ba0*/  IMAD.MOV.U32 R190, RZ, RZ, R179 ;  /* 0x000000ffffbe7224 */ /* 0x000fe200078e00b3 */
[----:B------:R-:W-:Y:S01]  /*6bb0*/  ISETP.GT.AND P3, PT, R184, 0x2, PT ;  /* 0x00000002b800780c */ /* 0x000fe20003f64270 */
[----:B------:R-:W-:Y:S01]  /*6bc0*/  UIADD3.64 UR16, UR8, 0x2, URZ ;  /* 0x0000000208107897 */ /* 0x000fe2000fffe03f */
[----:B------:R-:W-:Y:S01]  /*6bd0*/  SEL R188, R188, RZ, !P1 ;  /* 0x000000ffbcbc7207 */ /* 0x000fe20004800000 */
[----:B------:R-:W-:Y:S01]  /*6be0*/  UIADD3.64 UR20, UR8, 0x4, URZ ;  /* 0x0000000408147897 */ /* 0x000fe2000fffe03f */
[----:B------:R-:W-:Y:S01]  /*6bf0*/  SEL R184, R184, RZ, !P3 ;  /* 0x000000ffb8b87207 */ /* 0x000fe20005800000 */
[----:B------:R-:W-:Y:S01]  /*6c00*/  UIADD3.64 UR4, UR8, 0x1fe, URZ ;  /* 0x000001fe08047897 */ /* 0x000fe2000fffe03f */
[----:B------:R-:W-:-:S02]  /*6c10*/  ISETP.NE.U32.AND P4, PT, R188, RZ, PT ;  /* 0x000000ffbc00720c */ /* 0x000fc40003f85070 */
[----:B------:R-:W-:Y:S01]  /*6c20*/  ISETP.GT.AND P3, PT, R180, 0x1, PT ;  /* 0x00000001b400780c */ /* 0x000fe20003f64270 */
[----:B------:R-:W-:Y:S02]  /*6c30*/  IMAD R188, R184, 0x4000, R191 ;  /* 0x00004000b8bc7824 */ /* 0x000fe400078e02bf */
[----:B------:R-:W-:Y:S01]  /*6c40*/  UIADD3.64 UR18, UR10, 0x2, URZ ;  /* 0x000000020a127897 */ /* 0x000fe2000fffe03f */
[----:B------:R-:W-:Y:S01]  /*6c50*/  IMAD.MOV.U32 R191, RZ, RZ, R181 ;  /* 0x000000ffffbf7224 */ /* 0x000fe200078e00b5 */
[----:B------:R-:W-:Y:S01]  /*6c60*/  UIADD3.64 UR22, UR10, 0x4, URZ ;  /* 0x000000040a167897 */ /* 0x000fe2000fffe03f */
[----:B------:R-:W-:Y:S01]  /*6c70*/  IMAD.IADD R222, R0, 0x1, R188 ;  /* 0x0000000100de7824 */ /* 0x000fe200078e02bc */
[----:B------:R-:W-:-:S12]  /*6c80*/  HGMMA.64x128x8.F32.TF32 R88, gdesc[UR8], R88 ;  /* 0x05e00000085879f0 */ /* 0x000fd80008702858 */
[----:B------:R-:W-:Y:S01]  /*6c90*/  HGMMA.64x128x8.F32.TF32 R88, gdesc[UR16], R88 ;  /* 0x05e00000105879f0 */ /* 0x000fe20008702858 */
[----:B------:R-:W-:-:S11]  /*6ca0*/  UIADD3.64 UR16, UR8, 0x202, URZ ;  /* 0x0000020208107897 */ /* 0x000fd6000fffe03f */
[----:B------:R-:W-:-:S12]  /*6cb0*/  HGMMA.64x128x8.F32.TF32 R88, gdesc[UR20], R88 ;  /* 0x05e00000145879f0 */ /* 0x000fd80008702858 */
[----:B------:R-:W-:Y:S01]  /*6cc0*/  HGMMA.64x128x8.F32.TF32 R24, gdesc[UR4], R24 ;  /* 0x05e00000041879f0 */ /* 0x000fe20008702818 */
[----:B------:R-:W-:Y:S01]  /*6cd0*/  UIADD3.64 UR4, UR8, 0x200, URZ ;  /* 0x0000020008047897 */ /* 0x000fe2000fffe03f */
[----:B------:R-:W-:Y:S01]  /*6ce0*/  UMOV UR6, UR10 ;  /* 0x0000000a00067c82 */ /* 0x000fe20008000000 */
[----:B------:R-:W-:-:S09]  /*6cf0*/  UMOV UR7, UR11 ;  /* 0x0000000b00077c82 */ /* 0x000fd20008000000 */
[----:B------:R-:W-:Y:S01]  /*6d00*/  HGMMA.64x128x8.F32.TF32 R24, gdesc[UR4], R24 ;  /* 0x05e00000041879f0 */ /* 0x000fe20008702818 */
[----:B------:R-:W-:Y:S01]  /*6d10*/  UIADD3.64 UR4, UR8, 0x204, URZ ;  /* 0x0000020408047897 */ /* 0x000fe2000fffe03f */
[----:B------:R-:W-:Y:S01]  /*6d20*/  UMOV UR6, UR22 ;  /* 0x0000001600067c82 */ /* 0x000fe20008000000 */
[----:B------:R-:W-:-:S09]  /*6d30*/  UMOV UR7, UR23 ;  /* 0x0000001700077c82 */ /* 0x000fd20008000000 */
[----:B------:R-:W-:-:S12]  /*6d40*/  HGMMA.64x128x8.F32.TF32 R24, gdesc[UR16], R24 ;  /* 0x05e00000101879f0 */ /* 0x000fd80008702818 */
[----:B------:R-:W-:Y:S03]  /*6d50*/  HGMMA.64x128x8.F32.TF32 R24, gdesc[UR4], R24, gsb0 ;  /* 0x05e00000041879f0 */ /* 0x000fe60008002818 */
[----:B------:R-:W-:Y:S02]  /*6d60*/  WARPGROUP.DEPBAR.LE gsb0, 0x1 ;  /* 0x00008000000079c5 */ /* 0x000fe40000010100 */
[----:B------:R-:W-:Y:S06]  /*6d70*/  BAR.SYNC.DEFER_BLOCKING 0x0 ;  /* 0x0000000000007b1d */ /* 0x000fec0000010000 */
[----:B------:R-:W-:Y:S01]  /*6d80*/  @!PT LDS RZ, [RZ] ;  /* 0x00000000fffff984 */ /* 0x000fe20000000800 */
[----:B------:R-:W-:Y:S01]  /*6d90*/  @!PT LDS RZ, [RZ] ;  /* 0x00000000fffff984 */ /* 0x000fe20000000800 */
[----:B------:R-:W-:Y:S01]  /*6da0*/  @!PT LDS RZ, [RZ] ;  /* 0x00000000fffff984 */ /* 0x000fe20000000800 */
[----:B------:R1:W-:Y:S04]  /*6db0*/  LDGSTS.E [R222], desc[UR12][R190.64], P4 ;  /* 0x00000000bede7fae */ /* 0x0003e8000a12184c */
[----:B------:R-:W2:Y:S01]  /*6dc0*/  LDL R191, [R1] ;  /* 0x0000000001bf7983 */ /* 0x000ea20000100800 */
[----:B-1----:R-:W-:-:S04]  /*6dd0*/  SEL R190, RZ, 0x4, !P3 ;  /* 0x00000004ffbe7807 */ /* 0x002fc80005800000 */
[----:B------:R-:W-:-:S04]  /*6de0*/  SEL R190, R190, RZ, !P1 ;  /* 0x000000ffbebe7207 */ /* 0x000fc80004800000 */
[----:B------:R-:W-:Y:S02]  /*6df0*/  ISETP.NE.U32.AND P3, PT, R190, RZ, PT ;  /* 0x000000ffbe00720c */ /* 0x000fe40003f65070 */
[----:B------:R-:W-:-:S05]  /*6e00*/  IADD3 R190, P4, R209, R179, RZ ;  /* 0x000000b3d1be7210 */ /* 0x000fca0007f9e0ff */
[----:B--2---:R-:W-:-:S06]  /*6e10*/  IMAD.X R191, R181, 0x1, R191, P4 ;  /* 0x00000001b5bf7824 */ /* 0x004fcc00020e06bf */
[----:B------:R1:W-:Y:S01]  /*6e20*/  LDGSTS.E [R222+0x4], desc[UR12][R190.64], P3 ;  /* 0x00004000bede7fae */ /* 0x0003e2000992184c */
[----:B------:R-:W-:-:S04]  /*6e30*/  ISETP.GT.AND P3, PT, R180, 0x2, PT ;  /* 0x00000002b400780c */ /* 0x000fc80003f64270 */
[----:B-1----:R-:W-:-:S04]  /*6e40*/  SEL R190, RZ, 0x4, !P3 ;  /* 0x00000004ffbe7807 */ /* 0x002fc80005800000 */
[----:B------:R-:W-:Y:S02]  /*6e50*/  SEL R190, R190, RZ, !P1 ;  /* 0x000000ffbebe7207 */ /* 0x000fe40004800000 */
[----:B------:R-:W-:Y:S02]  /*6e60*/  SHF.R.S32.HI R191, RZ, 0x1f, R243 ;  /* 0x0000001fffbf7819 */ /* 0x000fe400000114f3 */
[----:B------:R-:W-:Y:S02]  /*6e70*/  ISETP.NE.U32.AND P3, PT, R190, RZ, PT ;  /* 0x000000ffbe00720c */ /* 0x000fe40003f65070 */
[C---:B------:R-:W-:Y:S02]  /*6e80*/  LEA R190, P4, R243.reuse, R179, 0x2 ;  /* 0x000000b3f3be7211 */ /* 0x040fe400078810ff */
[----:B------:R-:W-:-:S05]  /*6e90*/  SHF.L.U64.HI R191, R243, 0x2, R191 ;  /* 0x00000002f3bf7819 */ /* 0x000fca00000102bf */
[----:B------:R-:W-:-:S05]  /*6ea0*/  IMAD.X R191, R181, 0x1, R191, P4 ;  /* 0x00000001b5bf7824 */ /* 0x000fca00020e06bf */
        /* <DEDUP_REMOVED lines=15> */
[----:B------:R-:W-:Y:S02]  /*6fa0*/  LOP3.LUT R222, R0, 0x10, RZ, 0x3c, !PT ;  /* 0x0000001000de7812 */ /* 0x000fe400078e3cff */
[C---:B------:R-:W-:Y:S02]  /*6fb0*/  LEA R190, P4, R209.reuse, R179, 0x2 ;  /* 0x000000b3d1be7211 */ /* 0x040fe400078810ff */
[----:B------:R-:W-:Y:S01]  /*6fc0*/  SHF.L.U64.HI R191, R209, 0x2, R191 ;  /* 0x00000002d1bf7819 */ /* 0x000fe200000102bf */
[----:B------:R-:W-:-:S04]  /*6fd0*/  IMAD.IADD R222, R222, 0x1, R188 ;  /* 0x00000001dede7824 */ /* 0x000fc800078e02bc */
[----:B------:R-:W-:-:S05]  /*6fe0*/  IMAD.X R191, R181, 0x1, R191, P4 ;  /* 0x00000001b5bf7824 */ /* 0x000fca00020e06bf */
[----:B------:R1:W-:Y:S01]  /*6ff0*/  LDGSTS.E [R222], desc[UR12][R190.64], P3 ;  /* 0x00000000bede7fae */ /* 0x0003e2000992184c */
        /* <DEDUP_REMOVED lines=181> */
[----:B------:R-:W-:-:S04]  /*7b50*/  SEL R190, R190, RZ, !P1 ;  /* 0x000000ffbebe7207 */ /* 0x000fc80004800000 */
[----:B------:R-:W-:Y:S02]  /*7b60*/  ISETP.NE.U32.AND P3, PT, R190, RZ, PT ;  /* 0x000000ffbe00720c */ /* 0x000fe40003f65070 */
[----:B------:R-:W-:Y:S02]  /*7b70*/  LOP3.LUT R222, R0, 0x60, RZ, 0x3c, !PT ;  /* 0x0000006000de7812 */ /* 0x000fe400078e3cff */
[----:B------:R-:W-:-:S03]  /*7b80*/  LEA R190, P4, R215, R179, 0x2 ;  /* 0x000000b3d7be7211 */ /* 0x000fc600078810ff */
[----:B------:R-:W-:Y:S02]  /*7b90*/  IMAD.IADD R222, R222, 0x1, R188 ;  /* 0x00000001dede7824 */ /* 0x000fe400078e02bc */
[----:B------:R-:W-:-:S05]  /*7ba0*/  IMAD.X R191, R181, 0x1, R252, P4 ;  /* 0x00000001b5bf7824 */ /* 0x000fca00020e06fc */
[----:B------:R1:W-:Y:S01]  /*7bb0*/  LDGSTS.E [R222], desc[UR12][R190.64], P3 ;  /* 0x00000000bede7fae */ /* 0x0003e2000992184c */
[----:B------:R-:W-:-:S04]  /*7bc0*/  ISETP.GT.AND P3, PT, R180, 0x19, PT ;  /* 0x00000019b400780c */ /* 0x000fc80003f64270 */
[----:B-1----:R-:W-:-:S04]  /*7bd0*/  SEL R190, RZ, 0x4, !P3 ;  /* 0x00000004ffbe7807 */ /* 0x002fc80005800000 */
[----:B------:R-:W-:-:S04]  /*7be0*/  SEL R190, R190, RZ, !P1 ;  /* 0x000000ffbebe7207 */ /* 0x000fc80004800000 */
[----:B------:R-:W-:Y:S02]  /*7bf0*/  ISETP.NE.U32.AND P3, PT, R190, RZ, PT ;  /* 0x000000ffbe00720c */ /* 0x000fe40003f65070 */
[----:B------:R-:W-:-:S05]  /*7c00*/  LEA R190, P4, R224, R179, 0x2 ;  /* 0x000000b3e0be7211 */ /* 0x000fca00078810ff */
[----:B------:R-:W-:-:S06]  /*7c10*/  IMAD.X R191, R181, 0x1, R251, P4 ;  /* 0x00000001b5bf7824 */ /* 0x000fcc00020e06fb */
[----:B------:R1:W-:Y:S01]  /*7c20*/  LDGSTS.E [R222+0x4], desc[UR12][R190.64], P3 ;  /* 0x00004000bede7fae */ /* 0x0003e2000992184c */
        /* <DEDUP_REMOVED lines=43> */
[----:B------:R1:W-:Y:S04]  /*7ee0*/  LDGSTS.E [R222+0xc], desc[UR12][R190.64], P3 ;  /* 0x0000c000bede7fae */ /* 0x0003e8000992184c */
[----:B------:R-:W0:Y:S01]  /*7ef0*/  LDGDEPBAR ;  /* 0x00000000000079af */ /* 0x000e220000000000 */
[----:B-1----:R-:W1:Y:S01]  /*7f00*/  S2R R191, SR_TID.X ;  /* 0x0000000000bf7919 */ /* 0x002e620000002100 */
[----:B------:R-:W-:Y:S01]  /*7f10*/  IMAD.IADD R222, R212, 0x1, R188 ;  /* 0x00000001d4de7824 */ /* 0x000fe200078e02bc */
[----:B-1----:R-:W-:-:S04]  /*7f20*/  LOP3.LUT R191, R191, 0x1f, RZ, 0xc0, !PT ;  /* 0x0000001fbfbf7812 */ /* 0x002fc800078ec0ff */
[----:B------:R-:W-:-:S04]  /*7f30*/  ISETP.GE.AND P3, PT, R191, R180, PT ;  /* 0x000000b4bf00720c */ /* 0x000fc80003f66270 */
[----:B------:R-:W-:-:S04]  /*7f40*/  SEL R190, RZ, 0x4, P3 ;  /* 0x00000004ffbe7807 */ /* 0x000fc80001800000 */
[----:B------:R-:W-:-:S04]  /*7f50*/  SEL R190, R190, RZ, !P1 ;  /* 0x000000ffbebe7207 */ /* 0x000fc80004800000 */
[----:B------:R-:W-:Y:S02]  /*7f60*/  ISETP.NE.U32.AND P1, PT, R190, RZ, PT ;  /* 0x000000ffbe00720c */ /* 0x000fe40003f25070 */
[----:B------:R-:W-:-:S05]  /*7f70*/  IADD3 R190, P3, R3, R208, RZ ;  /* 0x000000d003be7210 */ /* 0x000fca0007f7e0ff */
[----:B------:R-:W-:-:S06]  /*7f80*/  IMAD.X R191, R207, 0x1, R5, P3 ;  /* 0x00000001cfbf7824 */ /* 0x000fcc00018e0605 */
[----:B------:R1:W-:Y:S02]  /*7f90*/  LDGSTS.E [R222+0xc000], desc[UR12][R190.64], P1 ;  /* 0x0c000000bede7fae */ /* 0x0003e4000892184c */
[----:B-1----:R-:W-:-:S05]  /*7fa0*/  IADD3 R190, P3, R3, R204, RZ ;  /* 0x000000cc03be7210 */ /* 0x002fca0007f7e0ff */
[----:B------:R-:W-:-:S05]  /*7fb0*/  IMAD.X R191, R203, 0x1, R5, P3 ;  /* 0x00000001cbbf7824 */ /* 0x000fca00018e0605 */
        /* <DEDUP_REMOVED lines=43> */
[----:B-1----:R-:W-:Y:S02]  /*8270*/  LOP3.LUT R222, R212, 0x40, RZ, 0x3c, !PT ;  /* 0x00000040d4de7812 */ /* 0x002fe400078e3cff */
[----:B------:R-:W-:-:S03]  /*8280*/  IADD3 R190, P3, R3, R206, RZ ;  /* 0x000000ce03be7210 */ /* 0x000fc60007f7e0ff */
[----:B------:R-:W-:Y:S02]  /*8290*/  IMAD.IADD R188, R222, 0x1, R188 ;  /* 0x00000001debc7824 */ /* 0x000fe400078e02bc */
        /* <DEDUP_REMOVED lines=42> */
[----:B------:R-:W-:Y:S01]  /*8540*/  IMAD.X R191, R16, 0x1, R5, P3 ;  /* 0x0000000110bf7824 */ /* 0x000fe200018e0605 */
[----:B------:R-:W-:-:S04]  /*8550*/  IADD3 R8, P5, R8, R183, RZ ;  /* 0x000000b708087210 */ /* 0x000fc80007fbe0ff */
[----:B------:R1:W-:Y:S01]  /*8560*/  LDGSTS.E [R188+0xfa00], desc[UR12][R190.64], P1 ;  /* 0x0fa00000bebc7fae */ /* 0x0003e2000892184c */
[----:B------:R-:W-:Y:S01]  /*8570*/  IMAD.X R18, R18, 0x1, R182, P5 ;  /* 0x0000000112127824 */ /* 0x000fe200028e06b6 */
[----:B------:R-:W-:Y:S02]  /*8580*/  IADD3 R15, P5, R15, R183, RZ ;  /* 0x000000b70f0f7210 */ /* 0x000fe40007fbe0ff */
[----:B-1----:R-:W-:-:S05]  /*8590*/  IADD3 R190, P3, R3, R186, RZ ;  /* 0x000000ba03be7210 */ /* 0x002fca0007f7e0ff */
[----:B------:R-:W-:Y:S01]  /*85a0*/  IMAD.X R191, R12, 0x1, R5, P3 ;  /* 0x000000010cbf7824 */ /* 0x000fe200018e0605 */
[-C--:B------:R-:W-:Y:S01]  /*85b0*/  IADD3 R6, P3, R6, R183.reuse, RZ ;  /* 0x000000b706067210 */ /* 0x080fe20007f7e0ff */
[--C-:B------:R-:W-:Y:S01]  /*85c0*/  IMAD.X R156, R156, 0x1, R182.reuse, P5 ;  /* 0x000000019c9c7824 */ /* 0x100fe200028e06b6 */
[-C--:B------:R-:W-:Y:S02]  /*85d0*/  IADD3 R7, P4, R7, R183.reuse, RZ ;  /* 0x000000b707077210 */ /* 0x080fe40007f9e0ff */
[----:B------:R1:W-:Y:S01]  /*85e0*/  LDGSTS.E [R188+0xfe00], desc[UR12][R190.64], P1 ;  /* 0x0fe00000bebc7fae */ /* 0x0003e2000892184c */
[-C--:B------:R-:W-:Y:S02]  /*85f0*/  IADD3 R186, P1, R186, R183.reuse, RZ ;  /* 0x000000b7baba7210 */ /* 0x080fe40007f3e0ff */
[-C--:B------:R-:W-:Y:S01]  /*8600*/  IADD3 R153, P5, R153, R183.reuse, RZ ;  /* 0x000000b799997210 */ /* 0x080fe20007fbe0ff */
[--C-:B------:R-:W-:Y:S01]  /*8610*/  IMAD.X R14, R14, 0x1, R182.reuse, P3 ;  /* 0x000000010e0e7824 */ /* 0x100fe200018e06b6 */
[-C--:B------:R-:W-:Y:S01]  /*8620*/  IADD3 R10, P6, R10, R183.reuse, RZ ;  /* 0x000000b70a0a7210 */ /* 0x080fe20007fde0ff */
[--C-:B------:R-:W-:Y:S01]  /*8630*/  IMAD.X R12, R12, 0x1, R182.reuse, P1 ;  /* 0x000000010c0c7824 */ /* 0x100fe200008e06b6 */
[-C--:B------:R-:W-:Y:S01]  /*8640*/  IADD3 R9, P1, R9, R183.reuse, RZ ;  /* 0x000000b709097210 */ /* 0x080fe20007f3e0ff */
[--C-:B------:R-:W-:Y:S01]  /*8650*/  IMAD.X R16, R16, 0x1, R182.reuse, P4 ;  /* 0x0000000110107824 */ /* 0x100fe200020e06b6 */
[-C--:B------:R-:W-:Y:S01]  /*8660*/  IADD3 R11, P3, R11, R183.reuse, RZ ;  /* 0x000000b70b0b7210 */ /* 0x080fe20007f7e0ff */
[--C-:B------:R-:W-:Y:S01]  /*8670*/  IMAD.X R166, R166, 0x1, R182.reuse, P5 ;  /* 0x00000001a6a67824 */ /* 0x100fe200028e06b6 */
[-C--:B------:R-:W-:Y:S01]  /*8680*/  IADD3 R13, P4, R13, R183.reuse, RZ ;  /* 0x000000b70d0d7210 */ /* 0x080fe20007f9e0ff */
[----:B------:R-:W-:Y:S01]  /*8690*/  VIADD R187, R187, 0x1 ;  /* 0x00000001bbbb7836 */ /* 0x000fe20000000000 */
        /* <DEDUP_REMOVED lines=28> */
[----:B------:R-:W-:Y:S01]  /*8860*/  IADD3 R171, P4, R171, R183, RZ ;  /* 0x000000b7abab7210 */ /* 0x000fe20007f9e0ff */
[--C-:B------:R-:W-:Y:S01]  /*8870*/  IMAD.X R201, R201, 0x1, R182.reuse, P5 ;  /* 0x00000001c9c97824 */ /* 0x100fe200028e06b6 */
[----:B------:R-:W-:Y:S01]  /*8880*/  ISETP.NE.U32.AND P5, PT, R213, R187, PT ;  /* 0x000000bbd500720c */ /* 0x000fe20003fa5070 */
        /* <DEDUP_REMOVED lines=14> */
[----:B------:R-:W-:Y:S01]  /*8970*/  IMAD.X R199, R199, 0x1, R182, P4 ;  /* 0x00000001c7c77824 */ /* 0x000fe200020e06b6 */
[----:B------:R-:W-:Y:S01]  /*8980*/  LEA R179, P4, R4, R179, 0x2 ;  /* 0x000000b304b37211 */ /* 0x000fe200078810ff */
[----:B------:R-:W0:Y:S01]  /*8990*/  LDGDEPBAR ;  /* 0x00000000000079af */ /* 0x000e220000000000 */
[----:B------:R-:W-:-:S02]  /*89a0*/  VIADD R180, R180, 0xffffffe0 ;  /* 0xffffffe0b4b47836 */ /* 0x000fc40000000000 */
[--C-:B------:R-:W-:Y:S02]  /*89b0*/  IMAD.X R203, R203, 0x1, R182.reuse, P6 ;  /* 0x00000001cbcb7824 */ /* 0x100fe400030e06b6 */
[--C-:B------:R-:W-:Y:S02]  /*89c0*/  IMAD.X R205, R205, 0x1, R182.reuse, P1 ;  /* 0x00000001cdcd7824 */ /* 0x100fe400008e06b6 */
[----:B------:R-:W-:Y:S02]  /*89d0*/  IMAD.X R207, R207, 0x1, R182, P3 ;  /* 0x00000001cfcf7824 */ /* 0x000fe400018e06b6 */
[----:B------:R-:W-:Y:S01]  /*89e0*/  IMAD.X R181, R181, 0x1, R245, P4 ;  /* 0x00000001b5b57824 */ /* 0x000fe200020e06f5 */
[----:B-1----:R-:W-:Y:S06]  /*89f0*/  @P5 BRA `(.L_x_1) ;  /* 0xffffffdc00dc5947 */ /* 0x002fec000383ffff */
.L_x_0:
[----:B------:R-:W-:Y:S02]  /*8a00*/  WARPGROUP.DEPBAR.LE gsb0, 0x0 ;  /* 0x00008000000079c5 */ /* 0x000fe40000010000 */
[----:B------:R-:W-:-:S04]  /*8a10*/  DEPBAR.LE SB0, 0x0 ;  /* 0x000080000000791a */ /* 0x000fc80000000000 */
[----:B------:R-:W-:Y:S01]  /*8a20*/  IMAD.MOV.U32 R8, RZ, RZ, R88 ;  /* 0x000000ffff087224 */ /* 0x000fe200078e0058 */
[----:B------:R-:W2:Y:S01]  /*8a30*/  LDL.LU R188, [R1+0x4] ;  /* 0x0000040001bc7983 */ /* 0x000ea20000300800 */
[----:B------:R-:W-:Y:S01]  /*8a40*/  IMAD.MOV.U32 R9, RZ, RZ, R90 ;  /* 0x000000ffff097224 */ /* 0x000fe200078e005a */
[C---:B------:R-:W-:Y:S01]  /*8a50*/  LOP3.LUT R0, R2.reuse, 0x2, RZ, 0xfc, !PT ;  /* 0x0000000202007812 */ /* 0x040fe200078efcff */
[----:B------:R-:W-:Y:S01]  /*8a60*/  IMAD.MOV.U32 R10, RZ, RZ, R24 ;  /* 0x000000ffff0a7224 */ /* 0x000fe200078e0018 */
[----:B------:R-:W-:Y:S01]  /*8a70*/  LOP3.LUT R3, R2, 0x1, RZ, 0xfc, !PT ;  /* 0x0000000102037812 */ /* 0x000fe200078efcff */
[----:B------:R-:W-:Y:S01]  /*8a80*/  IMAD.MOV.U32 R11, RZ, RZ, R26 ;  /* 0x000000ffff0b7224 */ /* 0x000fe200078e001a */
[----:B------:R-:W-:Y:S01]  /*8a90*/  BAR.SYNC.DEFER_BLOCKING 0x0 ;  /* 0x0000000000007b1d */ /* 0x000fe20000010000 */
[----:B------:R-:W-:Y:S02]  /*8aa0*/  IMAD.MOV.U32 R16, RZ, RZ, R89 ;  /* 0x000000ffff107224 */ /* 0x000fe400078e0059 */
[----:B------:R-:W-:-:S02]  /*8ab0*/  IMAD.MOV.U32 R17, RZ, RZ, R91 ;  /* 0x000000ffff117224 */ /* 0x000fc400078e005b */
[----:B------:R-:W-:Y:S01]  /*8ac0*/  IMAD.MOV.U32 R18, RZ, RZ, R25 ;  /* 0x000000ffff127224 */ /* 0x000fe200078e0019 */
[----:B------:R-:W-:Y:S01]  /*8ad0*/  ULDC UR5, c[0x0][0x22c] ;  /* 0x00008b0000057ab9 */ /* 0x000fe20000000800 */
[----:B------:R-:W-:Y:S01]  /*8ae0*/  IMAD.MOV.U32 R19, RZ, RZ, R27 ;  /* 0x000000ffff137224 */ /* 0x000fe200078e001b */
[----:B------:R-:W-:Y:S01]  /*8af0*/  ULDC UR4, c[0x0][0x22c] ;  /* 0x00008b0000047ab9 */ /* 0x000fe20000000800 */
[----:B------:R-:W-:Y:S01]  /*8b00*/  IMAD.MOV.U32 R20, RZ, RZ, R92 ;  /* 0x000000ffff147224 */ /* 0x000fe200078e005c */
[----:B------:R-:W-:Y:S01]  /*8b10*/  ISETP.LT.AND P5, PT, R0, UR5, !P0 ;  /* 0x0000000500007c0c */ /* 0x000fe2000c7a1270 */
[----:B------:R-:W-:Y:S01]  /*8b20*/  IMAD.MOV.U32 R21, RZ, RZ, R94 ;  /* 0x000000ffff157224 */ /* 0x000fe200078e005e */
[C---:B------:R-:W-:Y:S01]  /*8b30*/  LOP3.LUT R0, R2.reuse, 0x4, RZ, 0xfc, !PT ;  /* 0x0000000402007812 */ /* 0x040fe200078efcff */
[----:B------:R-:W-:Y:S01]  /*8b40*/  IMAD.MOV.U32 R22, RZ, RZ, R28 ;  /* 0x000000ffff167224 */ /* 0x000fe200078e001c */
[----:B------:R-:W-:Y:S01]  /*8b50*/  ISETP.LT.AND P1, PT, R3, UR4, !P0 ;  /* 0x0000000403007c0c */ /* 0x000fe2000c721270 */
[----:B------:R-:W-:Y:S01]  /*8b60*/  IMAD.MOV.U32 R23, RZ, RZ, R30 ;  /* 0x000000ffff177224 */ /* 0x000fe200078e001e */
[----:B------:R-:W-:Y:S01]  /*8b70*/  LOP3.LUT R3, R2, 0x3, RZ, 0xfc, !PT ;  /* 0x0000000302037812 */ /* 0x000fe200078efcff */
[----:B------:R-:W-:Y:S01]  /*8b80*/  IMAD.MOV.U32 R24, RZ, RZ, R93 ;  /* 0x000000ffff187224 */ /* 0x000fe200078e005d */
[----:B------:R-:W-:Y:S01]  /*8b90*/  ULDC UR5, c[0x0][0x22c] ;  /* 0x00008b0000057ab9 */ /* 0x000fe20000000800 */
[----:B------:R-:W-:Y:S01]  /*8ba0*/  IMAD.MOV.U32 R25, RZ, RZ, R95 ;  /* 0x000000ffff197224 */ /* 0x000fe200078e005f */
[----:B------:R-:W-:Y:S01]  /*8bb0*/  ULDC UR4, c[0x0][0x22c] ;  /* 0x00008b0000047ab9 */ /* 0x000fe20000000800 */
[----:B------:R-:W-:Y:S01]  /*8bc0*/  IMAD.MOV.U32 R26, RZ, RZ, R29 ;  /* 0x000000ffff1a7224 */ /* 0x000fe200078e001d */
[----:B------:R-:W-:Y:S01]  /*8bd0*/  ISETP.LT.AND P3, PT, R0, UR5, !P0 ;  /* 0x0000000500007c0c */ /* 0x000fe2000c761270 */
[----:B------:R-:W-:Y:S01]  /*8be0*/  IMAD.MOV.U32 R27, RZ, RZ, R31 ;  /* 0x000000ffff1b7224 */ /* 0x000fe200078e001f */
[----:B------:R-:W-:Y:S01]  /*8bf0*/  STSM.16.M88.4 [R211], R8 ;  /* 0x00000008d3007844 */ /* 0x000fe20000000200 */
[----:B------:R-:W-:Y:S01]  /*8c00*/  IMAD.MOV.U32 R28, RZ, RZ, R96 ;  /* 0x000000ffff1c7224 */ /* 0x000fe200078e0060 */
[----:B------:R-:W-:Y:S01]  /*8c10*/  ULDC UR5, c[0x0][0x244] ;  /* 0x0000910000057ab9 */ /* 0x000fe20000000800 */
[----:B------:R-:W-:Y:S01]  /*8c20*/  IMAD.MOV.U32 R29, RZ, RZ, R98 ;  /* 0x000000ffff1d7224 */ /* 0x000fe200078e0062 */
[----:B------:R-:W-:Y:S01]  /*8c30*/  BAR.SYNC.DEFER_BLOCKING 0x0 ;  /* 0x0000000000007b1d */ /* 0x000fe20000010000 */
[----:B------:R-:W-:Y:S01]  /*8c40*/  IMAD.MOV.U32 R30, RZ, RZ, R32 ;  /* 0x000000ffff1e7224 */ /* 0x000fe200078e0020 */
[----:B------:R-:W-:Y:S01]  /*8c50*/  ISETP.LT.AND P4, PT, R3, UR4, !P0 ;  /* 0x0000000403007c0c */ /* 0x000fe2000c781270 */
[----:B------:R-:W-:-:S02]  /*8c60*/  IMAD.MOV.U32 R31, RZ, RZ, R34 ;  /* 0x000000ffff1f7224 */ /* 0x000fc400078e0022 */
[----:B------:R-:W-:Y:S01]  /*8c70*/  IMAD.MOV.U32 R88, RZ, RZ, R97 ;  /* 0x000000ffff587224 */ /* 0x000fe200078e0061 */
[----:B------:R-:W-:Y:S01]  /*8c80*/  ULDC UR4, c[0x0][0x248] ;  /* 0x0000920000047ab9 */ /* 0x000fe20000000800 */
[----:B------:R-:W-:Y:S01]  /*8c90*/  IMAD.MOV.U32 R89, RZ, RZ, R99 ;  /* 0x000000ffff597224 */ /* 0x000fe200078e0063 */
[----:B------:R-:W-:Y:S01]  /*8ca0*/  ULDC.64 UR6, c[0x0][0x220] ;  /* 0x0000880000067ab9 */ /* 0x000fe20000000a00 */
[----:B------:R-:W-:Y:S02]  /*8cb0*/  IMAD.MOV.U32 R90, RZ, RZ, R33 ;  /* 0x000000ffff5a7224 */ /* 0x000fe400078e0021 */
[----:B------:R-:W-:Y:S02]  /*8cc0*/  IMAD.MOV.U32 R91, RZ, RZ, R35 ;  /* 0x000000ffff5b7224 */ /* 0x000fe400078e0023 */
[----:B------:R-:W-:Y:S02]  /*8cd0*/  IMAD.MOV.U32 R32, RZ, RZ, R100 ;  /* 0x000000ffff207224 */ /* 0x000fe400078e0064 */
[----:B------:R-:W-:-:S02]  /*8ce0*/  IMAD.MOV.U32 R33, RZ, RZ, R102 ;  /* 0x000000ffff217224 */ /* 0x000fc400078e0066 */
[----:B------:R-:W-:Y:S02]  /*8cf0*/  IMAD.MOV.U32 R34, RZ, RZ, R36 ;  /* 0x000000ffff227224 */ /* 0x000fe400078e0024 */
[----:B------:R-:W-:Y:S02]  /*8d00*/  IMAD.MOV.U32 R35, RZ, RZ, R38 ;  /* 0x000000ffff237224 */ /* 0x000fe400078e0026 */
[----:B------:R-:W-:Y:S02]  /*8d10*/  IMAD.MOV.U32 R92, RZ, RZ, R101 ;  /* 0x000000ffff5c7224 */ /* 0x000fe400078e0065 */
[----:B------:R-:W-:Y:S01]  /*8d20*/  IMAD.MOV.U32 R93, RZ, RZ, R103 ;  /* 0x000000ffff5d7224 */ /* 0x000fe200078e0067 */
[----:B------:R-:W1:Y:S01]  /*8d30*/  LDS.128 R4, [R210] ;  /* 0x00000000d2047984 */ /* 0x000e620000000c00 */
[----:B------:R-:W-:Y:S02]  /*8d40*/  IMAD.MOV.U32 R94, RZ, RZ, R37 ;  /* 0x000000ffff5e7224 */ /* 0x000fe400078e0025 */
[----:B------:R-:W-:Y:S01]  /*8d50*/  IMAD.MOV.U32 R95, RZ, RZ, R39 ;  /* 0x000000ffff5f7224 */ /* 0x000fe200078e0027 */
[----:B------:R-:W-:Y:S01]  /*8d60*/  BAR.SYNC.DEFER_BLOCKING 0x0 ;  /* 0x0000000000007b1d */ /* 0x000fe20000010000 */
[----:B------:R-:W-:-:S02]  /*8d70*/  IMAD.MOV.U32 R96, RZ, RZ, R105 ;  /* 0x000000ffff607224 */ /* 0x000fc400078e0069 */
[----:B------:R-:W-:Y:S02]  /*8d80*/  IMAD.MOV.U32 R97, RZ, RZ, R107 ;  /* 0x000000ffff617224 */ /* 0x000fe400078e006b */
[----:B------:R-:W-:Y:S02]  /*8d90*/  IMAD.MOV.U32 R98, RZ, RZ, R41 ;  /* 0x000000ffff627224 */ /* 0x000fe400078e0029 */
[----:B------:R-:W-:Y:S02]  /*8da0*/  IMAD.MOV.U32 R99, RZ, RZ, R43 ;  /* 0x000000ffff637224 */ /* 0x000fe400078e002b */
[----:B------:R-:W-:Y:S02]  /*8db0*/  IMAD.MOV.U32 R102, RZ, RZ, R45 ;  /* 0x000000ffff667224 */ /* 0x000fe400078e002d */
[----:B------:R-:W-:Y:S02]  /*8dc0*/  IMAD.MOV.U32 R103, RZ, RZ, R47 ;  /* 0x000000ffff677224 */ /* 0x000fe400078e002f */
[----:B------:R-:W-:-:S02]  /*8dd0*/  IMAD.MOV.U32 R100, RZ, RZ, R109 ;  /* 0x000000ffff647224 */ /* 0x000fc400078e006d */
[----:B------:R-:W-:Y:S02]  /*8de0*/  IMAD.MOV.U32 R101, RZ, RZ, R111 ;  /* 0x000000ffff657224 */ /* 0x000fe400078e006f */
[----:B------:R-:W-:Y:S02]  /*8df0*/  IMAD.MOV.U32 R107, RZ, RZ, R51 ;  /* 0x000000ffff6b7224 */ /* 0x000fe400078e0033 */
[----:B------:R-:W-:Y:S02]  /*8e00*/  IMAD.MOV.U32 R105, RZ, RZ, R115 ;  /* 0x000000ffff697224 */ /* 0x000fe400078e0073 */
[----:B------:R-:W-:Y:S02]  /*8e10*/  IMAD.MOV.U32 R111, RZ, RZ, R55 ;  /* 0x000000ffff6f7224 */ /* 0x000fe400078e0037 */
[----:B------:R-:W-:Y:S01]  /*8e20*/  IMAD.MOV.U32 R109, RZ, RZ, R119 ;  /* 0x000000ffff6d7224 */ /* 0x000fe200078e0077 */
[----:B------:R-:W-:Y:S01]  /*8e30*/  STSM.16.M88.4 [R211], R16 ;  /* 0x00000010d3007844 */ /* 0x000fe20000000200 */
[----:B------:R-:W-:-:S02]  /*8e40*/  IMAD.MOV.U32 R115, RZ, RZ, R59 ;  /* 0x000000ffff737224 */ /* 0x000fc400078e003b */
[----:B------:R-:W-:Y:S01]  /*8e50*/  IMAD.MOV.U32 R119, RZ, RZ, R63 ;  /* 0x000000ffff777224 */ /* 0x000fe200078e003f */
[----:B------:R-:W-:Y:S06]  /*8e60*/  BAR.SYNC.DEFER_BLOCKING 0x0 ;  /* 0x0000000000007b1d */ /* 0x000fec0000010000 */
[----:B------:R-:W3:Y:S02]  /*8e70*/  LDS.128 R12, [R210] ;  /* 0x00000000d20c7984 */ /* 0x000ee40000000c00 */
[----:B------:R-:W-:Y:S06]  /*8e80*/  BAR.SYNC.DEFER_BLOCKING 0x0 ;  /* 0x0000000000007b1d */ /* 0x000fec0000010000 */
[----:B------:R-:W-:Y:S02]  /*8e90*/  STSM.16.M88.4 [R211], R20 ;  /* 0x00000014d3007844 */ /* 0x000fe40000000200 */
[----:B------:R-:W-:Y:S06]  /*8ea0*/  BAR.SYNC.DEFER_BLOCKING 0x0 ;  /* 0x0000000000007b1d */ /* 0x000fec0000010000 */
[----:B------:R-:W4:Y:S02]  /*8eb0*/  LDS.128 R8, [R210] ;  /* 0x00000000d2087984 */ /* 0x000f240000000c00 */
[----:B------:R-:W-:Y:S06]  /*8ec0*/  BAR.SYNC.DEFER_BLOCKING 0x0 ;  /* 0x0000000000007b1d */ /* 0x000fec0000010000 */
[----:B------:R-:W-:Y:S02]  /*8ed0*/  STSM.16.M88.4 [R211], R24 ;  /* 0x00000018d3007844 */ /* 0x000fe40000000200 */
[----:B------:R-:W-:Y:S06]  /*8ee0*/  BAR.SYNC.DEFER_BLOCKING 0x0 ;  /* 0x0000000000007b1d */ /* 0x000fec0000010000 */
[----:B------:R-:W5:Y:S02]  /*8ef0*/  LDS.128 R20, [R210] ;  /* 0x00000000d2147984 */ /* 0x000f640000000c00 */
[----:B------:R-:W-:Y:S06]  /*8f00*/  BAR.SYNC.DEFER_BLOCKING 0x0 ;  /* 0x0000000000007b1d */ /* 0x000fec0000010000 */
[----:B------:R-:W-:Y:S02]  /*8f10*/  STSM.16.M88.4 [R211], R28 ;  /* 0x0000001cd3007844 */ /* 0x000fe40000000200 */
[----:B------:R-:W-:Y:S06]  /*8f20*/  BAR.SYNC.DEFER_BLOCKING 0x0 ;  /* 0x0000000000007b1d */ /* 0x000fec0000010000 */
[----:B------:R-:W5:Y:S02]  /*8f30*/  LDS.128 R16, [R210] ;  /* 0x00000000d2107984 */ /* 0x000f640000000c00 */
[----:B------:R-:W-:Y:S01]  /*8f40*/  BAR.SYNC.DEFER_BLOCKING 0x0 ;  /* 0x0000000000007b1d */ /* 0x000fe20000010000 */
[----:B--2---:R-:W-:-:S05]  /*8f50*/  IMAD R3, R188, UR5, RZ ;  /* 0x00000005bc037c24 */ /* 0x004fca000f8e02ff */
[----:B------:R-:W-:Y:S01]  /*8f60*/  ULDC UR5, c[0x0][0x22c] ;  /* 0x00008b0000057ab9 */ /* 0x000fe20000000800 */
[----:B------:R-:W-:-:S04]  /*8f70*/  LEA R0, P6, R3, UR6, 0x2 ;  /* 0x0000000603007c11 */ /* 0x000fc8000f8c10ff */
[----:B------:R-:W-:Y:S01]  /*8f80*/  LEA.HI.X.SX32 R3, R3, UR7, 0x2, P6 ;  /* 0x0000000703037c11 */ /* 0x000fe2000b0f16ff */
[----:B------:R2:W-:Y:S01]  /*8f90*/  STSM.16.M88.4 [R211], R88 ;  /* 0x00000058d3007844 */ /* 0x0005e20000000200 */
[----:B------:R-:W-:Y:S01]  /*8fa0*/  BAR.SYNC.DEFER_BLOCKING 0x0 ;  /* 0x0000000000007b1d */ /* 0x000fe20000010000 */
[----:B--2---:R-:W-:Y:S02]  /*8fb0*/  IMAD.MOV.U32 R88, RZ, RZ, R104 ;  /* 0x000000ffff587224 */ /* 0x004fe400078e0068 */
[----:B------:R-:W-:Y:S02]  /*8fc0*/  IMAD.MOV.U32 R89, RZ, RZ, R106 ;  /* 0x000000ffff597224 */ /* 0x000fe400078e006a */
[----:B------:R-:W-:Y:S02]  /*8fd0*/  IMAD.MOV.U32 R90, RZ, RZ, R40 ;  /* 0x000000ffff5a7224 */ /* 0x000fe400078e0028 */
[----:B------:R-:W-:Y:S02]  /*8fe0*/  IMAD.MOV.U32 R91, RZ, RZ, R42 ;  /* 0x000000ffff5b7224 */ /* 0x000fe400078e002a */
[----:B------:R-:W-:-:S02]  /*8ff0*/  IMAD.MOV.U32 R106, RZ, RZ, R49 ;  /* 0x000000ffff6a7224 */ /* 0x000fc400078e0031 */
[----:B------:R-:W-:Y:S01]  /*9000*/  IMAD.MOV.U32 R104, RZ, RZ, R113 ;  /* 0x000000ffff687224 */ /* 0x000fe200078e0071 */
[----:B------:R-:W2:Y:S01]  /*9010*/  LDS.128 R28, [R210] ;  /* 0x00000000d21c7984 */ /* 0x000ea20000000c00 */
[----:B------:R-:W-:Y:S02]  /*9020*/  IMAD.MOV.U32 R113, RZ, RZ, R123 ;  /* 0x000000ffff717224 */ /* 0x000fe400078e007b */
[----:B------:R-:W-:Y:S01]  /*9030*/  IMAD.MOV.U32 R123, RZ, RZ, R67 ;  /* 0x000000ffff7b7224 */ /* 0x000fe200078e0043 */
[----:B------:R-:W-:Y:S06]  /*9040*/  BAR.SYNC.DEFER_BLOCKING 0x0 ;  /* 0x0000000000007b1d */ /* 0x000fec0000010000 */
[----:B------:R-:W-:Y:S02]  /*9050*/  STSM.16.M88.4 [R211], R32 ;  /* 0x00000020d3007844 */ /* 0x000fe40000000200 */
[----:B------:R-:W-:Y:S06]  /*9060*/  BAR.SYNC.DEFER_BLOCKING 0x0 ;  /* 0x0000000000007b1d */ /* 0x000fec0000010000 */
[----:B------:R-:W2:Y:S02]  /*9070*/  LDS.128 R24, [R210] ;  /* 0x00000000d2187984 */ /* 0x000ea40000000c00 */
[----:B------:R-:W-:Y:S06]  /*9080*/  BAR.SYNC.DEFER_BLOCKING 0x0 ;  /* 0x0000000000007b1d */ /* 0x000fec0000010000 */
[----:B------:R1:W-:Y:S02]  /*9090*/  STSM.16.M88.4 [R211], R92 ;  /* 0x0000005cd3007844 */ /* 0x0003e40000000200 */
[----:B------:R-:W-:Y:S01]  /*90a0*/  BAR.SYNC.DEFER_BLOCKING 0x0 ;  /* 0x0000000000007b1d */ /* 0x000fe20000010000 */
[----:B-1----:R-:W-:-:S02]  /*90b0*/  IMAD.MOV.U32 R94, RZ, RZ, R44 ;  /* 0x000000ffff5e7224 */ /* 0x002fc400078e002c */
[----:B------:R-:W-:Y:S02]  /*90c0*/  IMAD.MOV.U32 R95, RZ, RZ, R46 ;  /* 0x000000ffff5f7224 */ /* 0x000fe400078e002e */
[----:B------:R-:W-:Y:S02]  /*90d0*/  IMAD.MOV.U32 R92, RZ, RZ, R108 ;  /* 0x000000ffff5c7224 */ /* 0x000fe400078e006c */
[----:B------:R-:W-:Y:S02]  /*90e0*/  IMAD.MOV.U32 R93, RZ, RZ, R110 ;  /* 0x000000ffff5d7224 */ /* 0x000fe400078e006e */
[----:B------:R-:W-:Y:S02]  /*90f0*/  IMAD.MOV.U32 R110, RZ, RZ, R53 ;  /* 0x000000ffff6e7224 */ /* 0x000fe400078e0035 */
[----:B------:R-:W-:Y:S01]  /*9100*/  IMAD.MOV.U32 R108, RZ, RZ, R117 ;  /* 0x000000ffff6c7224 */ /* 0x000fe200078e0075 */
[----:B------:R-:W1:Y:S01]  /*9110*/  LDS.128 R36, [R210] ;  /* 0x00000000d2247984 */ /* 0x000e620000000c00 */
[----:B------:R-:W-:-:S02]  /*9120*/  IMAD.MOV.U32 R117, RZ, RZ, R127 ;  /* 0x000000ffff757224 */ /* 0x000fc400078e007f */
[----:B------:R-:W-:Y:S01]  /*9130*/  IMAD.MOV.U32 R127, RZ, RZ, R71 ;  /* 0x000000ffff7f7224 */ /* 0x000fe200078e0047 */
[----:B------:R-:W-:Y:S06]  /*9140*/  BAR.SYNC.DEFER_BLOCKING 0x0 ;  /* 0x0000000000007b1d */ /* 0x000fec0000010000 */
[----:B------:R-:W-:Y:S02]  /*9150*/  STSM.16.M88.4 [R211], R88 ;  /* 0x00000058d3007844 */ /* 0x000fe40000000200 */
[----:B------:R-:W-:Y:S06]  /*9160*/  BAR.SYNC.DEFER_BLOCKING 0x0 ;  /* 0x0000000000007b1d */ /* 0x000fec0000010000 */
[----:B------:R-:W1:Y:S02]  /*9170*/  LDS.128 R32, [R210] ;  /* 0x00000000d2207984 */ /* 0x000e640000000c00 */
[----:B------:R-:W-:Y:S06]  /*9180*/  BAR.SYNC.DEFER_BLOCKING 0x0 ;  /* 0x0000000000007b1d */ /* 0x000fec0000010000 */
[----:B------:R3:W-:Y:S02]  /*9190*/  STSM.16.M88.4 [R211], R96 ;  /* 0x00000060d3007844 */ /* 0x0007e40000000200 */
[----:B------:R-:W-:Y:S01]  /*91a0*/  BAR.SYNC.DEFER_BLOCKING 0x0 ;  /* 0x0000000000007b1d */ /* 0x000fe20000010000 */
[----:B---3--:R-:W-:-:S02]  /*91b0*/  IMAD.MOV.U32 R96, RZ, RZ, R112 ;  /* 0x000000ffff607224 */ /* 0x008fc400078e0070 */
[----:B------:R-:W-:Y:S02]  /*91c0*/  IMAD.MOV.U32 R97, RZ, RZ, R114 ;  /* 0x000000ffff617224 */ /* 0x000fe400078e0072 */
[----:B------:R-:W-:Y:S02]  /*91d0*/  IMAD.MOV.U32 R98, RZ, RZ, R48 ;  /* 0x000000ffff627224 */ /* 0x000fe400078e0030 */
[----:B------:R-:W-:Y:S02]  /*91e0*/  IMAD.MOV.U32 R99, RZ, RZ, R50 ;  /* 0x000000ffff637224 */ /* 0x000fe400078e0032 */
[----:B------:R-:W-:Y:S02]  /*91f0*/  IMAD.MOV.U32 R114, RZ, RZ, R57 ;  /* 0x000000ffff727224 */ /* 0x000fe400078e0039 */
[----:B------:R-:W-:Y:S01]  /*9200*/  IMAD.MOV.U32 R112, RZ, RZ, R121 ;  /* 0x000000ffff707224 */ /* 0x000fe200078e0079 */
[----:B------:R-:W3:Y:S01]  /*9210*/  LDS.128 R44, [R210] ;  /* 0x00000000d22c7984 */ /* 0x000ee20000000c00 */
[----:B------:R-:W-:-:S02]  /*9220*/  IMAD.MOV.U32 R121, RZ, RZ, R131 ;  /* 0x000000ffff797224 */ /* 0x000fc400078e0083 */
[----:B------:R-:W-:Y:S01]  /*9230*/  IMAD.MOV.U32 R131, RZ, RZ, R75 ;  /* 0x000000ffff837224 */ /* 0x000fe200078e004b */
[----:B------:R-:W-:Y:S06]  /*9240*/  BAR.SYNC.DEFER_BLOCKING 0x0 ;  /* 0x0000000000007b1d */ /* 0x000fec0000010000 */
[----:B------:R-:W-:Y:S02]  /*9250*/  STSM.16.M88.4 [R211], R92 ;  /* 0x0000005cd3007844 */ /* 0x000fe40000000200 */
[----:B------:R-:W-:Y:S06]  /*9260*/  BAR.SYNC.DEFER_BLOCKING 0x0 ;  /* 0x0000000000007b1d */ /* 0x000fec0000010000 */
[----:B------:R-:W3:Y:S02]  /*9270*/  LDS.128 R40, [R210] ;  /* 0x00000000d2287984 */ /* 0x000ee40000000c00 */
[----:B------:R-:W-:Y:S06]  /*9280*/  BAR.SYNC.DEFER_BLOCKING 0x0 ;  /* 0x0000000000007b1d */ /* 0x000fec0000010000 */
[----:B------:R4:W-:Y:S02]  /*9290*/  STSM.16.M88.4 [R211], R100 ;  /* 0x00000064d3007844 */ /* 0x0009e40000000200 */
[----:B------:R-:W-:Y:S01]  /*92a0*/  BAR.SYNC.DEFER_BLOCKING 0x0 ;  /* 0x0000000000007b1d */ /* 0x000fe20000010000 */
[----:B----4-:R-:W-:-:S02]  /*92b0*/  IMAD.MOV.U32 R100, RZ, RZ, R116 ;  /* 0x000000ffff647224 */ /* 0x010fc400078e0074 */
[----:B------:R-:W-:Y:S02]  /*92c0*/  IMAD.MOV.U32 R101, RZ, RZ, R118 ;  /* 0x000000ffff657224 */ /* 0x000fe400078e0076 */
[----:B------:R-:W-:Y:S02]  /*92d0*/  IMAD.MOV.U32 R102, RZ, RZ, R52 ;  /* 0x000000ffff667224 */ /* 0x000fe400078e0034 */
[----:B------:R-:W-:Y:S02]  /*92e0*/  IMAD.MOV.U32 R103, RZ, RZ, R54 ;  /* 0x000000ffff677224 */ /* 0x000fe400078e0036 */
[----:B------:R-:W-:Y:S02]  /*92f0*/  IMAD.MOV.U32 R118, RZ, RZ, R61 ;  /* 0x000000ffff767224 */ /* 0x000fe400078e003d */
[----:B------:R-:W-:Y:S01]  /*9300*/  IMAD.MOV.U32 R116, RZ, RZ, R125 ;  /* 0x000000ffff747224 */ /* 0x000fe200078e007d */
[----:B------:R-:W4:Y:S01]  /*9310*/  LDS.128 R88, [R210] ;  /* 0x00000000d2587984 */ /* 0x000f220000000c00 */
[----:B------:R-:W-:-:S02]  /*9320*/  IMAD.MOV.U32 R125, RZ, RZ, R135 ;  /* 0x000000ffff7d7224 */ /* 0x000fc400078e0087 */
[----:B------:R-:W-:Y:S01]  /*9330*/  IMAD.MOV.U32 R135, RZ, RZ, R79 ;  /* 0x000000ffff877224 */ /* 0x000fe200078e004f */
[----:B------:R-:W-:Y:S06]  /*9340*/  BAR.SYNC.DEFER_BLOCKING 0x0 ;  /* 0x0000000000007b1d */ /* 0x000fec0000010000 */
[----:B------:R-:W-:Y:S02]  /*9350*/  STSM.16.M88.4 [R211], R96 ;  /* 0x00000060d3007844 */ /* 0x000fe40000000200 */
[----:B------:R-:W-:Y:S06]  /*9360*/  BAR.SYNC.DEFER_BLOCKING 0x0 ;  /* 0x0000000000007b1d */ /* 0x000fec0000010000 */
[----:B------:R-:W4:Y:S02]  /*9370*/  LDS.128 R48, [R210] ;  /* 0x00000000d2307984 */ /* 0x000f240000000c00 */
[----:B------:R-:W-:Y:S06]  /*9380*/  BAR.SYNC.DEFER_BLOCKING 0x0 ;  /* 0x0000000000007b1d */ /* 0x000fec0000010000 */
[----:B------:R5:W-:Y:S02]  /*9390*/  STSM.16.M88.4 [R211], R104 ;  /* 0x00000068d3007844 */ /* 0x000be40000000200 */
[----:B------:R-:W-:Y:S01]  /*93a0*/  BAR.SYNC.DEFER_BLOCKING 0x0 ;  /* 0x0000000000007b1d */ /* 0x000fe20000010000 */
[----:B-----5:R-:W-:-:S02]  /*93b0*/  IMAD.MOV.U32 R104, RZ, RZ, R120 ;  /* 0x000000ffff687224 */ /* 0x020fc400078e0078 */
[----:B------:R-:W-:Y:S02]  /*93c0*/  IMAD.MOV.U32 R105, RZ, RZ, R122 ;  /* 0x000000ffff697224 */ /* 0x000fe400078e007a */
[----:B------:R-:W-:Y:S02]  /*93d0*/  IMAD.MOV.U32 R106, RZ, RZ, R56 ;  /* 0x000000ffff6a7224 */ /* 0x000fe400078e0038 */
[----:B------:R-:W-:Y:S02]  /*93e0*/  IMAD.MOV.U32 R107, RZ, RZ, R58 ;  /* 0x000000ffff6b7224 */ /* 0x000fe400078e003a */
[----:B------:R-:W-:Y:S02]  /*93f0*/  IMAD.MOV.U32 R122, RZ, RZ, R65 ;  /* 0x000000ffff7a7224 */ /* 0x000fe400078e0041 */
[----:B------:R-:W-:Y:S01]  /*9400*/  IMAD.MOV.U32 R120, RZ, RZ, R129 ;  /* 0x000000ffff787224 */ /* 0x000fe200078e0081 */
[----:B------:R-:W5:Y:S01]  /*9410*/  LDS.128 R92, [R210] ;  /* 0x00000000d25c7984 */ /* 0x000f620000000c00 */
[----:B------:R-:W-:-:S02]  /*9420*/  IMAD.MOV.U32 R129, RZ, RZ, R139 ;  /* 0x000000ffff817224 */ /* 0x000fc400078e008b */
[----:B------:R-:W-:Y:S01]  /*9430*/  IMAD.MOV.U32 R139, RZ, RZ, R82 ;  /* 0x000000ffff8b7224 */ /* 0x000fe200078e0052 */
[----:B------:R-:W-:Y:S06]  /*9440*/  BAR.SYNC.DEFER_BLOCKING 0x0 ;  /* 0x0000000000007b1d */ /* 0x000fec0000010000 */
[----:B------:R-:W-:Y:S02]  /*9450*/  STSM.16.M88.4 [R211], R100 ;  /* 0x00000064d3007844 */ /* 0x000fe40000000200 */
[----:B------:R-:W-:Y:S06]  /*9460*/  BAR.SYNC.DEFER_BLOCKING 0x0 ;  /* 0x0000000000007b1d */ /* 0x000fec0000010000 */
[----:B------:R-:W5:Y:S02]  /*9470*/  LDS.128 R52, [R210] ;  /* 0x00000000d2347984 */ /* 0x000f640000000c00 */
[----:B------:R-:W-:Y:S06]  /*9480*/  BAR.SYNC.DEFER_BLOCKING 0x0 ;  /* 0x0000000000007b1d */ /* 0x000fec0000010000 */
[----:B------:R2:W-:Y:S02]  /*9490*/  STSM.16.M88.4 [R211], R108 ;  /* 0x0000006cd3007844 */ /* 0x0005e40000000200 */
[----:B------:R-:W-:Y:S01]  /*94a0*/  BAR.SYNC.DEFER_BLOCKING 0x0 ;  /* 0x0000000000007b1d */ /* 0x000fe20000010000 */
[----:B--2---:R-:W-:-:S02]  /*94b0*/  IMAD.MOV.U32 R108, RZ, RZ, R124 ;  /* 0x000000ffff6c7224 */ /* 0x004fc400078e007c */
[----:B------:R-:W-:Y:S02]  /*94c0*/  IMAD.MOV.U32 R109, RZ, RZ, R126 ;  /* 0x000000ffff6d7224 */ /* 0x000fe400078e007e */
[----:B------:R-:W-:Y:S02]  /*94d0*/  IMAD.MOV.U32 R110, RZ, RZ, R60 ;  /* 0x000000ffff6e7224 */ /* 0x000fe400078e003c */
[----:B------:R-:W-:Y:S02]  /*94e0*/  IMAD.MOV.U32 R111, RZ, RZ, R62 ;  /* 0x000000ffff6f7224 */ /* 0x000fe400078e003e */
[----:B------:R-:W-:Y:S02]  /*94f0*/  IMAD.MOV.U32 R126, RZ, RZ, R69 ;  /* 0x000000ffff7e7224 */ /* 0x000fe400078e0045 */
[----:B------:R-:W-:Y:S01]  /*9500*/  IMAD.MOV.U32 R124, RZ, RZ, R133 ;  /* 0x000000ffff7c7224 */ /* 0x000fe200078e0085 */
[----:B------:R-:W2:Y:S01]  /*9510*/  LDS.128 R96, [R210] ;  /* 0x00000000d2607984 */ /* 0x000ea20000000c00 */
[----:B------:R-:W-:-:S02]  /*9520*/  IMAD.MOV.U32 R133, RZ, RZ, R143 ;  /* 0x000000ffff857224 */ /* 0x000fc400078e008f */
        /* <DEDUP_REMOVED lines=70> */
[C---:B--2---:R-:W-:Y:S01]  /*9990*/  IMAD R129, R2.reuse, UR4, RZ ;  /* 0x0000000402817c24 */ /* 0x044fe2000f8e02ff */
[----:B------:R-:W-:-:S04]  /*99a0*/  LOP3.LUT R131, R2, 0x5, RZ, 0xfc, !PT ;  /* 0x0000000502837812 */ /* 0x000fc800078efcff */
[C---:B------:R-:W-:Y:S01]  /*99b0*/  LEA R128, P6, R129.reuse, R0, 0x2 ;  /* 0x0000000081807211 */ /* 0x040fe200078c10ff */
[----:B------:R-:W2:Y:S01]  /*99c0*/  LDS.128 R116, [R210] ;  /* 0x00000000d2747984 */ /* 0x000ea20000000c00 */
[----:B------:R-:W-:Y:S06]  /*99d0*/  BAR.SYNC.DEFER_BLOCKING 0x0 ;  /* 0x0000000000007b1d */ /* 0x000fec0000010000 */
[----:B------:R-:W-:Y:S02]  /*99e0*/  STSM.16.M88.4 [R211], R124 ;  /* 0x0000007cd3007844 */ /* 0x000fe40000000200 */
[----:B------:R-:W-:Y:S06]  /*99f0*/  BAR.SYNC.DEFER_BLOCKING 0x0 ;  /* 0x0000000000007b1d */ /* 0x000fec0000010000 */
[----:B------:R-:W2:Y:S02]  /*9a00*/  LDS.128 R76, [R210] ;  /* 0x00000000d24c7984 */ /* 0x000ea40000000c00 */
[----:B------:R-:W-:Y:S06]  /*9a10*/  BAR.SYNC.DEFER_BLOCKING 0x0 ;  /* 0x0000000000007b1d */ /* 0x000fec0000010000 */
[----:B------:R1:W-:Y:S02]  /*9a20*/  STSM.16.M88.4 [R211], R132 ;  /* 0x00000084d3007844 */ /* 0x0003e40000000200 */
[----:B------:R-:W-:Y:S01]  /*9a30*/  BAR.SYNC.DEFER_BLOCKING 0x0 ;  /* 0x0000000000007b1d */ /* 0x000fe20000010000 */
[C---:B-1----:R-:W-:Y:S01]  /*9a40*/  VIADD R132, R129.reuse, UR4 ;  /* 0x0000000481847c36 */ /* 0x042fe20008000000 */
[----:B------:R-:W-:-:S02]  /*9a50*/  LEA.HI.X.SX32 R129, R129, R3, 0x2, P6 ;  /* 0x0000000381817211 */ /* 0x000fc400030f16ff */
[----:B------:R-:W-:Y:S01]  /*9a60*/  LOP3.LUT R133, R2, 0x6, RZ, 0xfc, !PT ;  /* 0x0000000602857812 */ /* 0x000fe200078efcff */
[C---:B------:R-:W-:Y:S01]  /*9a70*/  VIADD R134, R132.reuse, UR4 ;  /* 0x0000000484867c36 */ /* 0x040fe20008000000 */
[----:B------:R-:W-:-:S03]  /*9a80*/  LEA R130, P6, R132, R0, 0x2 ;  /* 0x0000000084827211 */ /* 0x000fc600078c10ff */
[----:B------:R-:W-:Y:S01]  /*9a90*/  VIADD R135, R134, UR4 ;  /* 0x0000000486877c36 */ /* 0x000fe20008000000 */
[----:B------:R-:W1:Y:S01]  /*9aa0*/  LDS.128 R120, [R210] ;  /* 0x00000000d2787984 */ /* 0x000e620000000c00 */
[----:B------:R-:W-:Y:S06]  /*9ab0*/  BAR.SYNC.DEFER_BLOCKING 0x0 ;  /* 0x0000000000007b1d */ /* 0x000fec0000010000 */
[----:B------:R3:W-:Y:S02]  /*9ac0*/  STSM.16.M88.4 [R211], R136 ;  /* 0x00000088d3007844 */ /* 0x0007e40000000200 */
[----:B------:R-:W-:Y:S01]  /*9ad0*/  BAR.SYNC.DEFER_BLOCKING 0x0 ;  /* 0x0000000000007b1d */ /* 0x000fe20000010000 */
[----:B---3--:R-:W-:-:S02]  /*9ae0*/  IMAD.MOV.U32 R138, RZ, RZ, R85 ;  /* 0x000000ffff8a7224 */ /* 0x008fc400078e0055 */
[----:B------:R-:W-:Y:S02]  /*9af0*/  IMAD.MOV.U32 R139, RZ, RZ, R87 ;  /* 0x000000ffff8b7224 */ /* 0x000fe400078e0057 */
[----:B------:R-:W-:Y:S02]  /*9b00*/  IMAD.MOV.U32 R136, RZ, RZ, R149 ;  /* 0x000000ffff887224 */ /* 0x000fe400078e0095 */
[----:B------:R-:W-:Y:S01]  /*9b10*/  IMAD.MOV.U32 R137, RZ, RZ, R151 ;  /* 0x000000ffff897224 */ /* 0x000fe200078e0097 */
[----:B------:R-:W3:Y:S01]  /*9b20*/  LDS.128 R80, [R210] ;  /* 0x00000000d2507984 */ /* 0x000ee20000000c00 */
[----:B------:R-:W-:Y:S06]  /*9b30*/  BAR.SYNC.DEFER_BLOCKING 0x0 ;  /* 0x0000000000007b1d */ /* 0x000fec0000010000 */
[----:B------:R-:W-:Y:S02]  /*9b40*/  STSM.16.M88.4 [R211], R140 ;  /* 0x0000008cd3007844 */ /* 0x000fe40000000200 */
[----:B------:R-:W-:Y:S06]  /*9b50*/  BAR.SYNC.DEFER_BLOCKING 0x0 ;  /* 0x0000000000007b1d */ /* 0x000fec0000010000 */
[----:B------:R-:W3:Y:S02]  /*9b60*/  LDS.128 R124, [R210] ;  /* 0x00000000d27c7984 */ /* 0x000ee40000000c00 */
[----:B------:R-:W-:Y:S06]  /*9b70*/  BAR.SYNC.DEFER_BLOCKING 0x0 ;  /* 0x0000000000007b1d */ /* 0x000fec0000010000 */
[----:B------:R-:W-:Y:S02]  /*9b80*/  STSM.16.M88.4 [R211], R144 ;  /* 0x00000090d3007844 */ /* 0x000fe40000000200 */
[----:B------:R-:W-:Y:S06]  /*9b90*/  BAR.SYNC.DEFER_BLOCKING 0x0 ;  /* 0x0000000000007b1d */ /* 0x000fec0000010000 */
[----:B------:R-:W3:Y:S02]  /*9ba0*/  LDS.128 R84, [R210] ;  /* 0x00000000d2547984 */ /* 0x000ee40000000c00 */
[----:B------:R-:W-:Y:S06]  /*9bb0*/  BAR.SYNC.DEFER_BLOCKING 0x0 ;  /* 0x0000000000007b1d */ /* 0x000fec0000010000 */
[----:B------:R4:W-:Y:S02]  /*9bc0*/  STSM.16.M88.4 [R211], R136 ;  /* 0x00000088d3007844 */ /* 0x0009e40000000200 */
[----:B------:R-:W-:Y:S01]  /*9bd0*/  BAR.SYNC.DEFER_BLOCKING 0x0 ;  /* 0x0000000000007b1d */ /* 0x000fe20000010000 */
[----:B----4-:R-:W-:-:S05]  /*9be0*/  VIADD R136, R135, UR4 ;  /* 0x0000000487887c36 */ /* 0x010fca0008000000 */
[----:B------:R4:W-:Y:S01]  /*9bf0*/  @P2 STG.E desc[UR12][R128.64], R4 ;  /* 0x0000000480002986 */ /* 0x0009e2000c10190c */
[----:B------:R-:W-:Y:S01]  /*9c00*/  ISETP.LT.AND P2, PT, R131, UR5, !P0 ;  /* 0x0000000583007c0c */ /* 0x000fe2000c741270 */
[----:B------:R-:W-:Y:S01]  /*9c10*/  ULDC UR5, c[0x0][0x22c] ;  /* 0x00008b0000057ab9 */ /* 0x000fe20000000800 */
[----:B------:R-:W-:Y:S01]  /*9c20*/  LEA.HI.X.SX32 R131, R132, R3, 0x2, P6 ;  /* 0x0000000384837211 */ /* 0x000fe200030f16ff */
[----:B------:R-:W3:Y:S01]  /*9c30*/  LDS.128 R208, [R210] ;  /* 0x00000000d2d07984 */ /* 0x000ee20000000c00 */
[----:B------:R-:W-:-:S03]  /*9c40*/  LEA R132, P6, R134, R0, 0x2 ;  /* 0x0000000086847211 */ /* 0x000fc600078c10ff */
[----:B------:R5:W-:Y:S01]  /*9c50*/  @P1 STG.E desc[UR12][R130.64], R12 ;  /* 0x0000000c82001986 */ /* 0x000be2000c10190c */
[----:B------:R-:W-:Y:S01]  /*9c60*/  ISETP.LT.AND P1, PT, R133, UR5, !P0 ;  /* 0x0000000585007c0c */ /* 0x000fe2000c721270 */
[----:B------:R-:W-:Y:S01]  /*9c70*/  ULDC UR5, c[0x0][0x22c] ;  /* 0x00008b0000057ab9 */ /* 0x000fe20000000800 */
[-C--:B------:R-:W-:Y:S02]  /*9c80*/  LEA.HI.X.SX32 R133, R134, R3.reuse, 0x2, P6 ;  /* 0x0000000386857211 */ /* 0x080fe400030f16ff */
[CC--:B----4-:R-:W-:Y:S02]  /*9c90*/  LEA R128, P6, R135.reuse, R0.reuse, 0x2 ;  /* 0x0000000087807211 */ /* 0x0d0fe400078c10ff */
[----:B------:R-:W-:Y:S01]  /*9ca0*/  LOP3.LUT R4, R2, 0x7, RZ, 0xfc, !PT ;  /* 0x0000000702047812 */ /* 0x000fe200078efcff */
[----:B------:R4:W-:Y:S01]  /*9cb0*/  @P5 STG.E desc[UR12][R132.64], R5 ;  /* 0x0000000584005986 */ /* 0x0009e2000c10190c */
[-C--:B------:R-:W-:Y:S02]  /*9cc0*/  LEA.HI.X.SX32 R129, R135, R3.reuse, 0x2, P6 ;  /* 0x0000000387817211 */ /* 0x080fe400030f16ff */
[C---:B------:R-:W-:Y:S01]  /*9cd0*/  LEA R134, P6, R136.reuse, R0, 0x2 ;  /* 0x0000000088867211 */ /* 0x040fe200078c10ff */
[----:B-----5:R-:W-:Y:S01]  /*9ce0*/  VIADD R12, R136, UR4 ;  /* 0x00000004880c7c36 */ /* 0x020fe20008000000 */
[----:B------:R-:W-:Y:S01]  /*9cf0*/  ISETP.LT.AND P5, PT, R4, UR5, !P0 ;  /* 0x0000000504007c0c */ /* 0x000fe2000c7a1270 */
[----:B------:R-:W-:Y:S01]  /*9d00*/  ULDC UR5, c[0x0][0x22c] ;  /* 0x00008b0000057ab9 */ /* 0x000fe20000000800 */
[----:B------:R-:W-:Y:S01]  /*9d10*/  LEA.HI.X.SX32 R135, R136, R3, 0x2, P6 ;  /* 0x0000000388877211 */ /* 0x000fe200030f16ff */
[----:B------:R5:W-:Y:S01]  /*9d20*/  @P4 STG.E desc[UR12][R128.64], R13 ;  /* 0x0000000d80004986 */ /* 0x000be2000c10190c */
[----:B------:R-:W-:-:S02]  /*9d30*/  LOP3.LUT R4, R2, 0x8, RZ, 0xfc, !PT ;  /* 0x0000000802047812 */ /* 0x000fc400078efcff */
[CC--:B------:R-:W-:Y:S01]  /*9d40*/  LEA R130, P6, R12.reuse, R0.reuse, 0x2 ;  /* 0x000000000c827211 */ /* 0x0c0fe200078c10ff */
[----:B----4-:R-:W-:Y:S01]  /*9d50*/  VIADD R5, R12, UR4 ;  /* 0x000000040c057c36 */ /* 0x010fe20008000000 */
[----:B------:R-:W-:Y:S01]  /*9d60*/  ISETP.LT.AND P4, PT, R4, UR5, !P0 ;  /* 0x0000000504007c0c */ /* 0x000fe2000c781270 */
[----:B------:R-:W-:Y:S01]  /*9d70*/  ULDC UR5, c[0x0][0x22c] ;  /* 0x00008b0000057ab9 */ /* 0x000fe20000000800 */
[----:B------:R-:W-:Y:S01]  /*9d80*/  LEA.HI.X.SX32 R131, R12, R3, 0x2, P6 ;  /* 0x000000030c837211 */ /* 0x000fe200030f16ff */
[----:B------:R-:W-:Y:S01]  /*9d90*/  @P3 STG.E desc[UR12][R134.64], R6 ;  /* 0x0000000686003986 */ /* 0x000fe2000c10190c */
[C---:B------:R-:W-:Y:S02]  /*9da0*/  LOP3.LUT R4, R2.reuse, 0x9, RZ, 0xfc, !PT ;  /* 0x0000000902047812 */ /* 0x040fe400078efcff */
[----:B------:R-:W-:Y:S01]  /*9db0*/  LOP3.LUT R12, R2, 0xa, RZ, 0xfc, !PT ;  /* 0x0000000a020c7812 */ /* 0x000fe200078efcff */
[----:B------:R4:W-:Y:S01]  /*9dc0*/  @P2 STG.E desc[UR12][R130.64], R14 ;  /* 0x0000000e82002986 */ /* 0x0009e2000c10190c */
[----:B------:R-:W-:Y:S01]  /*9dd0*/  ISETP.LT.AND P3, PT, R4, UR5, !P0 ;  /* 0x0000000504007c0c */ /* 0x000fe2000c761270 */
[C---:B-----5:R-:W-:Y:S01]  /*9de0*/  VIADD R13, R5.reuse, UR4 ;  /* 0x00000004050d7c36 */ /* 0x060fe20008000000 */
[----:B------:R-:W-:Y:S01]  /*9df0*/  LEA R4, P2, R5, R0, 0x2 ;  /* 0x0000000005047211 */ /* 0x000fe200078410ff */
[----:B------:R-:W-:-:S03]  /*9e00*/  ULDC UR5, c[0x0][0x22c] ;  /* 0x00008b0000057ab9 */ /* 0x000fc60000000800 */
[-C--:B------:R-:W-:Y:S02]  /*9e10*/  LEA.HI.X.SX32 R5, R5, R3.reuse, 0x2, P2 ;  /* 0x0000000305057211 */ /* 0x080fe400010f16ff */
[----:B------:R-:W-:Y:S01]  /*9e20*/  ISETP.LT.AND P2, PT, R12, UR5, !P0 ;  /* 0x000000050c007c0c */ /* 0x000fe2000c741270 */
[----:B------:R-:W-:Y:S01]  /*9e30*/  ULDC UR5, c[0x0][0x22c] ;  /* 0x00008b0000057ab9 */ /* 0x000fe20000000800 */
[CC--:B------:R-:W-:Y:S01]  /*9e40*/  LEA R12, P6, R13.reuse, R0.reuse, 0x2 ;  /* 0x000000000d0c7211 */ /* 0x0c0fe200078c10ff */
[C---:B----4-:R-:W-:Y:S01]  /*9e50*/  VIADD R14, R13.reuse, UR4 ;  /* 0x000000040d0e7c36 */ /* 0x050fe20008000000 */
[----:B------:R-:W-:Y:S01]  /*9e60*/  LOP3.LUT R6, R2, 0xb, RZ, 0xfc, !PT ;  /* 0x0000000b02067812 */ /* 0x000fe200078efcff */
[----:B------:R4:W-:Y:S01]  /*9e70*/  @P1 STG.E desc[UR12][R4.64], R7 ;  /* 0x0000000704001986 */ /* 0x0009e2000c10190c */
[----:B------:R-:W-:Y:S01]  /*9e80*/  LEA.HI.X.SX32 R13, R13, R3, 0x2, P6 ;  /* 0x000000030d0d7211 */ /* 0x000fe200030f16ff */
[----:B------:R-:W-:Y:S01]  /*9e90*/  VIADD R130, R14, UR4 ;  /* 0x000000040e827c36 */ /* 0x000fe20008000000 */
[----:B------:R-:W-:Y:S01]  /*9ea0*/  ISETP.LT.AND P1, PT, R6, UR5, !P0 ;  /* 0x0000000506007c0c */ /* 0x000fe2000c721270 */
[----:B------:R-:W-:Y:S01]  /*9eb0*/  ULDC UR5, c[0x0][0x22c] ;  /* 0x00008b0000057ab9 */ /* 0x000fe20000000800 */
[----:B------:R-:W-:Y:S01]  /*9ec0*/  LEA R128, P6, R14, R0, 0x2 ;  /* 0x000000000e807211 */ /* 0x000fe200078c10ff */
[----:B------:R5:W-:Y:S01]  /*9ed0*/  @P5 STG.E desc[UR12][R12.64], R15 ;  /* 0x0000000f0c005986 */ /* 0x000be2000c10190c */
[----:B------:R-:W-:-:S02]  /*9ee0*/  LOP3.LUT R6, R2, 0xc, RZ, 0xfc, !PT ;  /* 0x0000000c02067812 */ /* 0x000fc400078efcff */
[-C--:B------:R-:W-:Y:S02]  /*9ef0*/  LEA.HI.X.SX32 R129, R14, R3.reuse, 0x2, P6 ;  /* 0x000000030e817211 */ /* 0x080fe400030f16ff */
[----:B------:R-:W-:Y:S01]  /*9f00*/  ISETP.LT.AND P5, PT, R6, UR5, !P0 ;  /* 0x0000000506007c0c */ /* 0x000fe2000c7a1270 */
[C---:B----4-:R-:W-:Y:S01]  /*9f10*/  VIADD R7, R130.reuse, UR4 ;  /* 0x0000000482077c36 */ /* 0x050fe20008000000 */
[-C--:B------:R-:W-:Y:S01]  /*9f20*/  LEA R4, P6, R130, R0.reuse, 0x2 ;  /* 0x0000000082047211 */ /* 0x080fe200078c10ff */
[----:B------:R-:W-:Y:S01]  /*9f30*/  ULDC UR5, c[0x0][0x22c] ;  /* 0x00008b0000057ab9 */ /* 0x000fe20000000800 */
[----:B------:R-:W-:Y:S01]  /*9f40*/  LOP3.LUT R6, R2, 0xd, RZ, 0xfc, !PT ;  /* 0x0000000d02067812 */ /* 0x000fe200078efcff */
[----:B------:R4:W-:Y:S01]  /*9f50*/  @P4 STG.E desc[UR12][R128.64], R8 ;  /* 0x0000000880004986 */ /* 0x0009e2000c10190c */
[----:B------:R-:W-:Y:S01]  /*9f60*/  LEA.HI.X.SX32 R5, R130, R3, 0x2, P6 ;  /* 0x0000000382057211 */ /* 0x000fe200030f16ff */
[C---:B-----5:R-:W-:Y:S01]  /*9f70*/  VIADD R15, R7.reuse, UR4 ;  /* 0x00000004070f7c36 */ /* 0x060fe20008000000 */
[----:B------:R-:W-:Y:S01]  /*9f80*/  ISETP.LT.AND P4, PT, R6, UR5, !P0 ;  /* 0x0000000506007c0c */ /* 0x000fe2000c781270 */
[----:B------:R-:W-:Y:S01]  /*9f90*/  ULDC UR5, c[0x0][0x22c] ;  /* 0x00008b0000057ab9 */ /* 0x000fe20000000800 */
[----:B------:R-:W-:Y:S01]  /*9fa0*/  LEA R6, P6, R7, R0, 0x2 ;  /* 0x0000000007067211 */ /* 0x000fe200078c10ff */
[----:B------:R5:W-:Y:S01]  /*9fb0*/  @P3 STG.E desc[UR12][R4.64], R20 ;  /* 0x0000001404003986 */ /* 0x000be2000c10190c */
[----:B------:R-:W-:-:S02]  /*9fc0*/  LOP3.LUT R13, R2, 0xe, RZ, 0xfc, !PT ;  /* 0x0000000e020d7812 */ /* 0x000fc400078efcff */
[-C--:B------:R-:W-:Y:S02]  /*9fd0*/  LEA.HI.X.SX32 R7, R7, R3.reuse, 0x2, P6 ;  /* 0x0000000307077211 */ /* 0x080fe400030f16ff */
[-C--:B------:R-:W-:Y:S02]  /*9fe0*/  LEA R12, P6, R15, R0.reuse, 0x2 ;  /* 0x000000000f0c7211 */ /* 0x080fe400078c10ff */
[----:B------:R-:W-:Y:S01]  /*9ff0*/  ISETP.LT.AND P3, PT, R13, UR5, !P0 ;  /* 0x000000050d007c0c */ /* 0x000fe2000c761270 */
[----:B------:R2:W-:Y:S01]  /*a000*/  @P2 STG.E desc[UR12][R6.64], R9 ;  /* 0x0000000906002986 */ /* 0x0005e2000c10190c */
[C---:B------:R-:W-:Y:S01]  /*a010*/  LEA.HI.X.SX32 R13, R15.reuse, R3, 0x2, P6 ;  /* 0x000000030f0d7211 */ /* 0x040fe200030f16ff */
[----:B------:R-:W-:Y:S01]  /*a020*/  VIADD R15, R15, UR4 ;  /* 0x000000040f0f7c36 */ /* 0x000fe20008000000 */
[C---:B------:R-:W-:Y:S01]  /*a030*/  LOP3.LUT R14, R2.reuse, 0xf, RZ, 0xfc, !PT ;  /* 0x0000000f020e7812 */ /* 0x040fe200078efcff */
[----:B------:R-:W-:Y:S01]  /*a040*/  ULDC UR5, c[0x0][0x22c] ;  /* 0x00008b0000057ab9 */ /* 0x000fe20000000800 */
[----:B----4-:R-:W-:Y:S01]  /*a050*/  LOP3.LUT R8, R2, 0x10, RZ, 0xfc, !PT ;  /* 0x0000001002087812 */ /* 0x010fe200078efcff */
[----:B------:R4:W-:Y:S01]  /*a060*/  @P1 STG.E desc[UR12][R12.64], R21 ;  /* 0x000000150c001986 */ /* 0x0009e2000c10190c */
[----:B-----5:R-:W-:-:S02]  /*a070*/  LEA R4, P1, R15, R0, 0x2 ;  /* 0x000000000f047211 */ /* 0x020fc400078210ff */
[----:B------:R-:W-:Y:S01]  /*a080*/  ISETP.LT.AND P2, PT, R14, UR5, !P0 ;  /* 0x000000050e007c0c */ /* 0x000fe2000c741270 */
[C---:B------:R-:W-:Y:S01]  /*a090*/  VIADD R14, R15.reuse, UR4 ;  /* 0x000000040f0e7c36 */ /* 0x040fe20008000000 */
[-C--:B------:R-:W-:Y:S01]  /*a0a0*/  LEA.HI.X.SX32 R5, R15, R3.reuse, 0x2, P1 ;  /* 0x000000030f057211 */ /* 0x080fe200008f16ff */
[----:B------:R-:W-:Y:S01]  /*a0b0*/  ULDC UR5, c[0x0][0x22c] ;  /* 0x00008b0000057ab9 */ /* 0x000fe20000000800 */
[----:B--2---:R-:W-:Y:S02]  /*a0c0*/  LOP3.LUT R7, R2, 0x11, RZ, 0xfc, !PT ;  /* 0x0000001102077812 */ /* 0x004fe400078efcff */
[----:B------:R-:W-:Y:S01]  /*a0d0*/  ISETP.LT.AND P1, PT, R8, UR5, !P0 ;  /* 0x0000000508007c0c */ /* 0x000fe2000c721270 */
[----:B------:R-:W-:Y:S01]  /*a0e0*/  ULDC UR5, c[0x0][0x22c] ;  /* 0x00008b0000057ab9 */ /* 0x000fe20000000800 */
[C---:B------:R-:W-:Y:S01]  /*a0f0*/  LEA R6, P6, R14.reuse, R0, 0x2 ;  /* 0x000000000e067211 */ /* 0x040fe200078c10ff */
[----:B------:R2:W-:Y:S01]  /*a100*/  @P5 STG.E desc[UR12][R4.64], R10 ;  /* 0x0000000a04005986 */ /* 0x0005e2000c10190c */
[C---:B----4-:R-:W-:Y:S01]  /*a110*/  VIADD R12, R14.reuse, UR4 ;  /* 0x000000040e0c7c36 */ /* 0x050fe20008000000 */
[----:B------:R-:W-:Y:S01]  /*a120*/  ISETP.LT.AND P5, PT, R7, UR5, !P0 ;  /* 0x0000000507007c0c */ /* 0x000fe2000c7a1270 */
[----:B------:R-:W-:Y:S01]  /*a130*/  ULDC UR5, c[0x0][0x22c] ;  /* 0x00008b0000057ab9 */ /* 0x000fe20000000800 */
[----:B------:R-:W-:Y:S01]  /*a140*/  LEA.HI.X.SX32 R7, R14, R3, 0x2, P6 ;  /* 0x000000030e077211 */ /* 0x000fe200030f16ff */
[----:B------:R-:W-:Y:S01]  /*a150*/  VIADD R13, R12, UR4 ;  /* 0x000000040c0d7c36 */ /* 0x000fe20008000000 */
[----:B------:R-:W-:-:S02]  /*a160*/  LOP3.LUT R9, R2, 0x12, RZ, 0xfc, !PT ;  /* 0x0000001202097812 */ /* 0x000fc400078efcff */
[CC--:B------:R-:W-:Y:S01]  /*a170*/  LEA R8, P6, R12.reuse, R0.reuse, 0x2 ;  /* 0x000000000c087211 */ /* 0x0c0fe200078c10ff */
[----:B------:R4:W-:Y:S01]  /*a180*/  @P4 STG.E desc[UR12][R6.64], R22 ;  /* 0x0000001606004986 */ /* 0x0009e2000c10190c */
[----:B------:R-:W-:Y:S01]  /*a190*/  ISETP.LT.AND P4, PT, R9, UR5, !P0 ;  /* 0x0000000509007c0c */ /* 0x000fe2000c781270 */
[C---:B------:R-:W-:Y:S01]  /*a1a0*/  VIADD R14, R13.reuse, UR4 ;  /* 0x000000040d0e7c36 */ /* 0x040fe20008000000 */
[-C--:B------:R-:W-:Y:S01]  /*a1b0*/  LEA.HI.X.SX32 R9, R12, R3.reuse, 0x2, P6 ;  /* 0x000000030c097211 */ /* 0x080fe200030f16ff */
[----:B------:R-:W-:Y:S01]  /*a1c0*/  ULDC UR5, c[0x0][0x22c] ;  /* 0x00008b0000057ab9 */ /* 0x000fe20000000800 */
[C---:B--2---:R-:W-:Y:S01]  /*a1d0*/  LEA R4, P6, R13.reuse, R0, 0x2 ;  /* 0x000000000d047211 */ /* 0x044fe200078c10ff */
[----:B------:R-:W-:Y:S01]  /*a1e0*/  VIADD R15, R14, UR4 ;  /* 0x000000040e0f7c36 */ /* 0x000fe20008000000 */
[----:B------:R-:W-:Y:S01]  /*a1f0*/  LOP3.LUT R10, R2, 0x13, RZ, 0xfc, !PT ;  /* 0x00000013020a7812 */ /* 0x000fe200078efcff */
[----:B------:R2:W-:Y:S01]  /*a200*/  @P3 STG.E desc[UR12][R8.64], R11 ;  /* 0x0000000b08003986 */ /* 0x0005e2000c10190c */
[----:B------:R-:W-:-:S02]  /*a210*/  LEA.HI.X.SX32 R5, R13, R3, 0x2, P6 ;  /* 0x000000030d057211 */ /* 0x000fc400030f16ff */
[-C--:B------:R-:W-:Y:S02]  /*a220*/  LEA R12, P6, R14, R0.reuse, 0x2 ;  /* 0x000000000e0c7211 */ /* 0x080fe400078c10ff */
[----:B----4-:R-:W-:Y:S01]  /*a230*/  LOP3.LUT R7, R2, 0x14, RZ, 0xfc, !PT ;  /* 0x0000001402077812 */ /* 0x010fe200078efcff */
[----:B------:R4:W-:Y:S01]  /*a240*/  @P2 STG.E desc[UR12][R4.64], R23 ;  /* 0x0000001704002986 */ /* 0x0009e2000c10190c */
[-C--:B------:R-:W-:Y:S02]  /*a250*/  LEA.HI.X.SX32 R13, R14, R3.reuse, 0x2, P6 ;  /* 0x000000030e0d7211 */ /* 0x080fe400030f16ff */
[----:B------:R-:W-:Y:S01]  /*a260*/  ISETP.LT.AND P3, PT, R10, UR5, !P0 ;  /* 0x000000050a007c0c */ /* 0x000fe2000c761270 */
[----:B------:R-:W-:Y:S01]  /*a270*/  ULDC UR5, c[0x0][0x22c] ;  /* 0x00008b0000057ab9 */ /* 0x000fe20000000800 */
[----:B------:R-:W-:Y:S01]  /*a280*/  LEA R6, P6, R15, R0, 0x2 ;  /* 0x000000000f067211 */ /* 0x000fe200078c10ff */
[----:B------:R5:W-:Y:S01]  /*a290*/  @P1 STG.E desc[UR12][R12.64], R16 ;  /* 0x000000100c001986 */ /* 0x000be2000c10190c */
[----:B------:R-:W-:Y:S01]  /*a2a0*/  ISETP.LT.AND P2, PT, R7, UR5, !P0 ;  /* 0x0000000507007c0c */ /* 0x000fe2000c741270 */
[----:B------:R-:W-:Y:S01]  /*a2b0*/  ULDC UR5, c[0x0][0x22c] ;  /* 0x00008b0000057ab9 */ /* 0x000fe20000000800 */
[C---:B------:R-:W-:Y:S01]  /*a2c0*/  LEA.HI.X.SX32 R7, R15.reuse, R3, 0x2, P6 ;  /* 0x000000030f077211 */ /* 0x040fe200030f16ff */
[----:B------:R-:W-:Y:S01]  /*a2d0*/  VIADD R15, R15, UR4 ;  /* 0x000000040f0f7c36 */ /* 0x000fe20008000000 */
[----:B------:R-:W-:-:S02]  /*a2e0*/  LOP3.LUT R10, R2, 0x15, RZ, 0xfc, !PT ;  /* 0x00000015020a7812 */ /* 0x000fc400078efcff */
[----:B--2---:R-:W-:Y:S01]  /*a2f0*/  LOP3.LUT R8, R2, 0x16, RZ, 0xfc, !PT ;  /* 0x0000001602087812 */ /* 0x004fe200078efcff */
[----:B------:R2:W-:Y:S01]  /*a300*/  @P5 STG.E desc[UR12][R6.64], R28 ;  /* 0x0000001c06005986 */ /* 0x0005e2000c10190c */
[CC--:B----4-:R-:W-:Y:S02]  /*a310*/  LEA R4, P5, R15.reuse, R0.reuse, 0x2 ;  /* 0x000000000f047211 */ /* 0x0d0fe400078a10ff */
[----:B------:R-:W-:Y:S01]  /*a320*/  ISETP.LT.AND P1, PT, R10, UR5, !P0 ;  /* 0x000000050a007c0c */ /* 0x000fe2000c721270 */
[C---:B------:R-:W-:Y:S01]  /*a330*/  VIADD R10, R15.reuse, UR4 ;  /* 0x000000040f0a7c36 */ /* 0x040fe20008000000 */
[----:B------:R-:W-:Y:S01]  /*a340*/  ULDC UR5, c[0x0][0x22c] ;  /* 0x00008b0000057ab9 */ /* 0x000fe20000000800 */
[-C--:B------:R-:W-:Y:S02]  /*a350*/  LEA.HI.X.SX32 R5, R15, R3.reuse, 0x2, P5 ;  /* 0x000000030f057211 */ /* 0x080fe400028f16ff */
[----:B------:R-:W-:Y:S01]  /*a360*/  ISETP.LT.AND P5, PT, R8, UR5, !P0 ;  /* 0x0000000508007c0c */ /* 0x000fe2000c7a1270 */
[----:B------:R-:W-:Y:S01]  /*a370*/  ULDC UR5, c[0x0][0x22c] ;  /* 0x00008b0000057ab9 */ /* 0x000fe20000000800 */
[----:B------:R-:W-:Y:S01]  /*a380*/  LOP3.LUT R9, R2, 0x17, RZ, 0xfc, !PT ;  /* 0x0000001702097812 */ /* 0x000fe200078efcff */
[----:B------:R4:W-:Y:S01]  /*a390*/  @P4 STG.E desc[UR12][R4.64], R17 ;  /* 0x0000001104004986 */ /* 0x0009e2000c10190c */
[C---:B------:R-:W-:Y:S01]  /*a3a0*/  LEA R8, P6, R10.reuse, R0, 0x2 ;  /* 0x000000000a087211 */ /* 0x040fe200078c10ff */
[C---:B------:R-:W-:Y:S01]  /*a3b0*/  VIADD R11, R10.reuse, UR4 ;  /* 0x000000040a0b7c36 */ /* 0x040fe20008000000 */
[----:B------:R-:W-:Y:S01]  /*a3c0*/  ISETP.LT.AND P4, PT, R9, UR5, !P0 ;  /* 0x0000000509007c0c */ /* 0x000fe2000c781270 */
[----:B------:R-:W-:Y:S01]  /*a3d0*/  ULDC UR5, c[0x0][0x22c] ;  /* 0x00008b0000057ab9 */ /* 0x000fe20000000800 */
[----:B------:R-:W-:Y:S01]  /*a3e0*/  LEA.HI.X.SX32 R9, R10, R3, 0x2, P6 ;  /* 0x000000030a097211 */ /* 0x000fe200030f16ff */
[----:B-----5:R-:W-:Y:S01]  /*a3f0*/  VIADD R12, R11, UR4 ;  /* 0x000000040b0c7c36 */ /* 0x020fe20008000000 */
[----:B--2---:R-:W-:-:S02]  /*a400*/  LOP3.LUT R7, R2, 0x18, RZ, 0xfc, !PT ;  /* 0x0000001802077812 */ /* 0x004fc400078efcff */
[-C--:B------:R-:W-:Y:S01]  /*a410*/  LEA R6, P6, R11, R0.reuse, 0x2 ;  /* 0x000000000b067211 */ /* 0x080fe200078c10ff */
[----:B------:R2:W-:Y:S01]  /*a420*/  @P3 STG.E desc[UR12][R8.64], R29 ;  /* 0x0000001d08003986 */ /* 0x0005e2000c10190c */
[----:B------:R-:W-:Y:S01]  /*a430*/  ISETP.LT.AND P3, PT, R7, UR5, !P0 ;  /* 0x0000000507007c0c */ /* 0x000fe2000c761270 */
[----:B------:R-:W-:Y:S01]  /*a440*/  ULDC UR5, c[0x0][0x22c] ;  /* 0x00008b0000057ab9 */ /* 0x000fe20000000800 */
[-C--:B------:R-:W-:Y:S01]  /*a450*/  LEA.HI.X.SX32 R7, R11, R3.reuse, 0x2, P6 ;  /* 0x000000030b077211 */ /* 0x080fe200030f16ff */
[C---:B------:R-:W-:Y:S01]  /*a460*/  VIADD R11, R12.reuse, UR4 ;  /* 0x000000040c0b7c36 */ /* 0x040fe20008000000 */
[-C--:B----4-:R-:W-:Y:S02]  /*a470*/  LEA R4, P6, R12, R0.reuse, 0x2 ;  /* 0x000000000c047211 */ /* 0x090fe400078c10ff */
[----:B------:R-:W-:Y:S01]  /*a480*/  LOP3.LUT R10, R2, 0x19, RZ, 0xfc, !PT ;  /* 0x00000019020a7812 */ /* 0x000fe200078efcff */
[----:B------:R4:W-:Y:S01]  /*a490*/  @P2 STG.E desc[UR12][R6.64], R18 ;  /* 0x0000001206002986 */ /* 0x0009e2000c10190c */
[----:B------:R-:W-:Y:S01]  /*a4a0*/  LEA.HI.X.SX32 R5, R12, R3, 0x2, P6 ;  /* 0x000000030c057211 */ /* 0x000fe200030f16ff */
[C---:B------:R-:W-:Y:S01]  /*a4b0*/  VIADD R13, R11.reuse, UR4 ;  /* 0x000000040b0d7c36 */ /* 0x040fe20008000000 */
[----:B------:R-:W-:Y:S01]  /*a4c0*/  ISETP.LT.AND P2, PT, R10, UR5, !P0 ;  /* 0x000000050a007c0c */ /* 0x000fe2000c741270 */
[----:B------:R-:W-:Y:S01]  /*a4d0*/  ULDC UR5, c[0x0][0x22c] ;  /* 0x00008b0000057ab9 */ /* 0x000fe20000000800 */
[----:B------:R-:W-:Y:S01]  /*a4e0*/  LEA R10, P6, R11, R0, 0x2 ;  /* 0x000000000b0a7211 */ /* 0x000fe200078c10ff */
[----:B------:R5:W-:Y:S01]  /*a4f0*/  @P1 STG.E desc[UR12][R4.64], R30 ;  /* 0x0000001e04001986 */ /* 0x000be2000c10190c */
[----:B--2---:R-:W-:-:S02]  /*a500*/  LOP3.LUT R9, R2, 0x1a, RZ, 0xfc, !PT ;  /* 0x0000001a02097812 */ /* 0x004fc400078efcff */
        /* <DEDUP_REMOVED lines=20> */
[C---:B--2---:R-:W-:Y:S01]  /*a650*/  VIADD R10, R12.reuse, UR4 ;  /* 0x000000040c0a7c36 */ /* 0x044fe20008000000 */
[----:B------:R-:W-:Y:S01]  /*a660*/  ISETP.LT.AND P3, PT, R7, UR5, !P0 ;  /* 0x0000000507007c0c */ /* 0x000fe2000c761270 */
[----:B------:R-:W-:Y:S01]  /*a670*/  ULDC UR5, c[0x0][0x22c] ;  /* 0x00008b0000057ab9 */ /* 0x000fe20000000800 */
[----:B------:R-:W-:Y:S01]  /*a680*/  LEA.HI.X.SX32 R7, R12, R3, 0x2, P6 ;  /* 0x000000030c077211 */ /* 0x000fe200030f16ff */
[----:B------:R-:W-:Y:S01]  /*a690*/  VIADD R11, R10, UR4 ;  /* 0x000000040a0b7c36 */ /* 0x000fe20008000000 */
[----:B----4-:R-:W-:-:S02]  /*a6a0*/  LOP3.LUT R9, R2, 0x1e, RZ, 0xfc, !PT ;  /* 0x0000001e02097812 */ /* 0x010fc400078efcff */
[CC--:B------:R-:W-:Y:S01]  /*a6b0*/  LEA R8, P6, R10.reuse, R0.reuse, 0x2 ;  /* 0x000000000a087211 */ /* 0x0c0fe200078c10ff */
[----:B------:R2:W-:Y:S01]  /*a6c0*/  @P2 STG.E desc[UR12][R6.64], R36 ;  /* 0x0000002406002986 */ /* 0x0005e2000c10190c */
[----:B------:R-:W-:Y:S01]  /*a6d0*/  ISETP.LT.AND P2, PT, R9, UR5, !P0 ;  /* 0x0000000509007c0c */ /* 0x000fe2000c741270 */
[C---:B------:R-:W-:Y:S01]  /*a6e0*/  VIADD R12, R11.reuse, UR4 ;  /* 0x000000040b0c7c36 */ /* 0x040fe20008000000 */
[-C--:B------:R-:W-:Y:S01]  /*a6f0*/  LEA.HI.X.SX32 R9, R10, R3.reuse, 0x2, P6 ;  /* 0x000000030a097211 */ /* 0x080fe200030f16ff */
[----:B------:R-:W-:Y:S01]  /*a700*/  ULDC UR5, c[0x0][0x22c] ;  /* 0x00008b0000057ab9 */ /* 0x000fe20000000800 */
[C---:B-----5:R-:W-:Y:S01]  /*a710*/  LEA R4, P6, R11.reuse, R0, 0x2 ;  /* 0x000000000b047211 */ /* 0x060fe200078c10ff */
[----:B------:R-:W-:Y:S01]  /*a720*/  VIADD R13, R12, UR4 ;  /* 0x000000040c0d7c36 */ /* 0x000fe20008000000 */
[----:B------:R-:W-:Y:S01]  /*a730*/  LOP3.LUT R10, R2, 0x1f, RZ, 0xfc, !PT ;  /* 0x0000001f020a7812 */ /* 0x000fe200078efcff */
[----:B------:R4:W-:Y:S01]  /*a740*/  @P1 STG.E desc[UR12][R8.64], R25 ;  /* 0x0000001908001986 */ /* 0x0009e2000c10190c */
[----:B------:R-:W-:-:S02]  /*a750*/  LEA.HI.X.SX32 R5, R11, R3, 0x2, P6 ;  /* 0x000000030b057211 */ /* 0x000fc400030f16ff */
[----:B------:R-:W-:Y:S01]  /*a760*/  ISETP.LT.AND P1, PT, R10, UR5, !P0 ;  /* 0x000000050a007c0c */ /* 0x000fe2000c721270 */
[----:B------:R-:W-:Y:S01]  /*a770*/  ULDC UR5, c[0x0][0x22c] ;  /* 0x00008b0000057ab9 */ /* 0x000fe20000000800 */
[-C--:B------:R-:W-:Y:S01]  /*a780*/  LEA R10, P6, R12, R0.reuse, 0x2 ;  /* 0x000000000c0a7211 */ /* 0x080fe200078c10ff */
[----:B------:R5:W-:Y:S01]  /*a790*/  @P5 STG.E desc[UR12][R4.64], R37 ;  /* 0x0000002504005986 */ /* 0x000be2000c10190c */
[----:B--2---:R-:W-:Y:S02]  /*a7a0*/  LOP3.LUT R7, R2, 0x20, RZ, 0xfc, !PT ;  /* 0x0000002002077812 */ /* 0x004fe400078efcff */
        /* <DEDUP_REMOVED lines=544> */
[----:B-1----:R1:W-:Y:S01]  /*c9b0*/  @P2 STG.E desc[UR12][R4.64], R120 ;  /* 0x0000007804002986 */ /* 0x0023e2000c10190c */
        /* <DEDUP_REMOVED lines=11> */
[----:B-1----:R-:W-:-:S02]  /*ca70*/  LEA R4, P5, R13, R0, 0x2 ;  /* 0x000000000d047211 */ /* 0x002fc400078a10ff */
        /* <DEDUP_REMOVED lines=21> */
[C---:B-1----:R-:W-:Y:S01]  /*cbd0*/  LEA R4, P6, R11.reuse, R0, 0x2 ;  /* 0x000000000b047211 */ /* 0x042fe200078c10ff */
        /* <DEDUP_REMOVED lines=12> */
[----:B------:R-:W-:Y:S01]  /*cca0*/  ULDC UR5, c[0x0][0x22c] ;  /* 0x00008b0000057ab9 */ /* 0x000fe20000000800 */
[----:B------:R-:W-:Y:S01]  /*ccb0*/  LOP3.LUT R12, R2, 0x75, RZ, 0xfc, !PT ;  /* 0x00000075020c7812 */ /* 0x000fe200078efcff */
[----:B---3--:R2:W-:Y:S01]  /*ccc0*/  @P5 STG.E desc[UR12][R10.64], R80 ;  /* 0x000000500a005986 */ /* 0x0085e2000c10190c */
[C---:B------:R-:W-:Y:S01]  /*ccd0*/  LEA.HI.X.SX32 R7, R13.reuse, R3, 0x2, P6 ;  /* 0x000000030d077211 */ /* 0x040fe200030f16ff */
[----:B------:R-:W-:Y:S01]  /*cce0*/  VIADD R13, R13, UR4 ;  /* 0x000000040d0d7c36 */ /* 0x000fe20008000000 */
[----:B------:R-:W-:Y:S01]  /*ccf0*/  ISETP.LT.AND P5, PT, R12, UR5, !P0 ;  /* 0x000000050c007c0c */ /* 0x000fe2000c7a1270 */
[----:B------:R-:W-:Y:S01]  /*cd00*/  ULDC UR5, c[0x0][0x22c] ;  /* 0x00008b0000057ab9 */ /* 0x000fe20000000800 */
[----:B-1----:R-:W-:Y:S01]  /*cd10*/  LOP3.LUT R9, R2, 0x76, RZ, 0xfc, !PT ;  /* 0x0000007602097812 */ /* 0x002fe200078efcff */
[C---:B------:R-:W-:Y:S01]  /*cd20*/  VIADD R12, R13.reuse, UR4 ;  /* 0x000000040d0c7c36 */ /* 0x040fe20008000000 */
[----:B------:R1:W-:Y:S01]  /*cd30*/  @P4 STG.E desc[UR12][R6.64], R124 ;  /* 0x0000007c06004986 */ /* 0x0003e2000c10190c */
[----:B----4-:R-:W-:-:S02]  /*cd40*/  LEA R4, P4, R13, R0, 0x2 ;  /* 0x000000000d047211 */ /* 0x010fc400078810ff */
[----:B------:R-:W-:Y:S02]  /*cd50*/  LOP3.LUT R14, R2, 0x7e, RZ, 0xfc, !PT ;  /* 0x0000007e020e7812 */ /* 0x000fe400078efcff */
[CC--:B------:R-:W-:Y:S02]  /*cd60*/  LEA R8, P6, R12.reuse, R0.reuse, 0x2 ;  /* 0x000000000c087211 */ /* 0x0c0fe400078c10ff */
[-C--:B------:R-:W-:Y:S02]  /*cd70*/  LEA.HI.X.SX32 R5, R13, R3.reuse, 0x2, P4 ;  /* 0x000000030d057211 */ /* 0x080fe400020f16ff */
[----:B------:R-:W-:Y:S01]  /*cd80*/  ISETP.LT.AND P4, PT, R9, UR5, !P0 ;  /* 0x0000000509007c0c */ /* 0x000fe2000c781270 */
[----:B------:R-:W-:Y:S01]  /*cd90*/  ULDC UR5, c[0x0][0x22c] ;  /* 0x00008b0000057ab9 */ /* 0x000fe20000000800 */
[CC--:B------:R-:W-:Y:S01]  /*cda0*/  LEA.HI.X.SX32 R9, R12.reuse, R3.reuse, 0x2, P6 ;  /* 0x000000030c097211 */ /* 0x0c0fe200030f16ff */
[----:B------:R-:W-:Y:S01]  /*cdb0*/  VIADD R12, R12, UR4 ;  /* 0x000000040c0c7c36 */ /* 0x000fe20008000000 */
[C---:B--2---:R-:W-:Y:S01]  /*cdc0*/  LOP3.LUT R10, R2.reuse, 0x77, RZ, 0xfc, !PT ;  /* 0x00000077020a7812 */ /* 0x044fe200078efcff */
[----:B------:R2:W-:Y:S01]  /*cdd0*/  @P3 STG.E desc[UR12][R4.64], R81 ;  /* 0x0000005104003986 */ /* 0x0005e2000c10190c */
[----:B-1----:R-:W-:Y:S01]  /*cde0*/  LOP3.LUT R7, R2, 0x78, RZ, 0xfc, !PT ;  /* 0x0000007802077812 */ /* 0x002fe200078efcff */
[----:B------:R-:W-:Y:S01]  /*cdf0*/  VIADD R11, R12, UR4 ;  /* 0x000000040c0b7c36 */ /* 0x000fe20008000000 */
[----:B------:R-:W-:Y:S01]  /*ce00*/  ISETP.LT.AND P3, PT, R10, UR5, !P0 ;  /* 0x000000050a007c0c */ /* 0x000fe2000c761270 */
[----:B------:R-:W-:Y:S01]  /*ce10*/  ULDC UR5, c[0x0][0x22c] ;  /* 0x00008b0000057ab9 */ /* 0x000fe20000000800 */
[C---:B------:R-:W-:Y:S01]  /*ce20*/  LEA R6, P6, R12.reuse, R0, 0x2 ;  /* 0x000000000c067211 */ /* 0x040fe200078c10ff */
[----:B------:R1:W-:Y:S01]  /*ce30*/  @P2 STG.E desc[UR12][R8.64], R125 ;  /* 0x0000007d08002986 */ /* 0x0003e2000c10190c */
[----:B------:R-:W-:Y:S01]  /*ce40*/  ISETP.LT.AND P2, PT, R7, UR5, !P0 ;  /* 0x0000000507007c0c */ /* 0x000fe2000c741270 */
[----:B------:R-:W-:Y:S01]  /*ce50*/  ULDC UR5, c[0x0][0x22c] ;  /* 0x00008b0000057ab9 */ /* 0x000fe20000000800 */
[----:B------:R-:W-:Y:S01]  /*ce60*/  LEA.HI.X.SX32 R7, R12, R3, 0x2, P6 ;  /* 0x000000030c077211 */ /* 0x000fe200030f16ff */
[----:B------:R-:W-:Y:S01]  /*ce70*/  VIADD R12, R11, UR4 ;  /* 0x000000040b0c7c36 */ /* 0x000fe20008000000 */
[----:B------:R-:W-:-:S02]  /*ce80*/  LOP3.LUT R10, R2, 0x79, RZ, 0xfc, !PT ;  /* 0x00000079020a7812 */ /* 0x000fc400078efcff */
[CC--:B--2---:R-:W-:Y:S01]  /*ce90*/  LEA R4, P6, R11.reuse, R0.reuse, 0x2 ;  /* 0x000000000b047211 */ /* 0x0c4fe200078c10ff */
[----:B------:R-:W-:Y:S01]  /*cea0*/  VIADD R13, R12, UR4 ;  /* 0x000000040c0d7c36 */ /* 0x000fe20008000000 */
[----:B------:R2:W-:Y:S01]  /*ceb0*/  @P1 STG.E desc[UR12][R6.64], R82 ;  /* 0x0000005206001986 */ /* 0x0005e2000c10190c */
[----:B------:R-:W-:Y:S01]  /*cec0*/  ISETP.LT.AND P1, PT, R10, UR5, !P0 ;  /* 0x000000050a007c0c */ /* 0x000fe2000c721270 */
[----:B------:R-:W-:Y:S01]  /*ced0*/  ULDC UR5, c[0x0][0x22c] ;  /* 0x00008b0000057ab9 */ /* 0x000fe20000000800 */
[-C--:B------:R-:W-:Y:S02]  /*cee0*/  LEA.HI.X.SX32 R5, R11, R3.reuse, 0x2, P6 ;  /* 0x000000030b057211 */ /* 0x080fe400030f16ff */
[----:B-1----:R-:W-:Y:S02]  /*cef0*/  LEA R8, P6, R12, R0, 0x2 ;  /* 0x000000000c087211 */ /* 0x002fe400078c10ff */
[----:B------:R-:W-:Y:S01]  /*cf00*/  LOP3.LUT R11, R2, 0x7a, RZ, 0xfc, !PT ;  /* 0x0000007a020b7812 */ /* 0x000fe200078efcff */
[----:B------:R1:W-:Y:S01]  /*cf10*/  @P5 STG.E desc[UR12][R4.64], R126 ;  /* 0x0000007e04005986 */ /* 0x0003e2000c10190c */
[----:B------:R-:W-:-:S02]  /*cf20*/  LEA.HI.X.SX32 R9, R12, R3, 0x2, P6 ;  /* 0x000000030c097211 */ /* 0x000fc400030f16ff */
[-C--:B------:R-:W-:Y:S02]  /*cf30*/  LEA R10, P6, R13, R0.reuse, 0x2 ;  /* 0x000000000d0a7211 */ /* 0x080fe400078c10ff */
[----:B------:R-:W-:Y:S01]  /*cf40*/  ISETP.LT.AND P5, PT, R11, UR5, !P0 ;  /* 0x000000050b007c0c */ /* 0x000fe2000c7a1270 */
[----:B------:R3:W-:Y:S01]  /*cf50*/  @P4 STG.E desc[UR12][R8.64], R83 ;  /* 0x0000005308004986 */ /* 0x0007e2000c10190c */
[C---:B------:R-:W-:Y:S01]  /*cf60*/  LEA.HI.X.SX32 R11, R13.reuse, R3, 0x2, P6 ;  /* 0x000000030d0b7211 */ /* 0x040fe200030f16ff */
[----:B------:R-:W-:Y:S01]  /*cf70*/  VIADD R13, R13, UR4 ;  /* 0x000000040d0d7c36 */ /* 0x000fe20008000000 */
[C---:B------:R-:W-:Y:S01]  /*cf80*/  LOP3.LUT R12, R2.reuse, 0x7b, RZ, 0xfc, !PT ;  /* 0x0000007b020c7812 */ /* 0x040fe200078efcff */
[----:B------:R-:W-:Y:S01]  /*cf90*/  ULDC UR5, c[0x0][0x22c] ;  /* 0x00008b0000057ab9 */ /* 0x000fe20000000800 */
[----:B--2---:R-:W-:Y:S01]  /*cfa0*/  LOP3.LUT R6, R2, 0x7c, RZ, 0xfc, !PT ;  /* 0x0000007c02067812 */ /* 0x004fe200078efcff */
[----:B------:R2:W-:Y:S01]  /*cfb0*/  @P3 STG.E desc[UR12][R10.64], R127 ;  /* 0x0000007f0a003986 */ /* 0x0005e2000c10190c */
[C---:B------:R-:W-:Y:S01]  /*cfc0*/  VIADD R7, R13.reuse, UR4 ;  /* 0x000000040d077c36 */ /* 0x040fe20008000000 */
[----:B-1----:R-:W-:-:S02]  /*cfd0*/  LEA R4, P3, R13, R0, 0x2 ;  /* 0x000000000d047211 */ /* 0x002fc400078610ff */
[----:B------:R-:W-:Y:S01]  /*cfe0*/  ISETP.LT.AND P4, PT, R12, UR5, !P0 ;  /* 0x000000050c007c0c */ /* 0x000fe2000c781270 */
[----:B------:R-:W-:Y:S01]  /*cff0*/  ULDC UR5, c[0x0][0x22c] ;  /* 0x00008b0000057ab9 */ /* 0x000fe20000000800 */
[----:B---3--:R-:W-:Y:S01]  /*d000*/  VIADD R9, R7, UR4 ;  /* 0x0000000407097c36 */ /* 0x008fe20008000000 */
[-C--:B------:R-:W-:Y:S02]  /*d010*/  LEA.HI.X.SX32 R5, R13, R3.reuse, 0x2, P3 ;  /* 0x000000030d057211 */ /* 0x080fe400018f16ff */
[----:B------:R-:W-:Y:S01]  /*d020*/  ISETP.LT.AND P3, PT, R6, UR5, !P0 ;  /* 0x0000000506007c0c */ /* 0x000fe2000c761270 */
[----:B------:R-:W-:Y:S01]  /*d030*/  VIADD R12, R9, UR4 ;  /* 0x00000004090c7c36 */ /* 0x000fe20008000000 */
[CC--:B------:R-:W-:Y:S01]  /*d040*/  LEA R6, P6, R7.reuse, R0.reuse, 0x2 ;  /* 0x0000000007067211 */ /* 0x0c0fe200078c10ff */
[----:B------:R-:W-:Y:S01]  /*d050*/  ULDC UR5, c[0x0][0x22c] ;  /* 0x00008b0000057ab9 */ /* 0x000fe20000000800 */
[----:B------:R-:W-:Y:S01]  /*d060*/  LOP3.LUT R8, R2, 0x7d, RZ, 0xfc, !PT ;  /* 0x0000007d02087812 */ /* 0x000fe200078efcff */
[----:B------:R-:W-:Y:S01]  /*d070*/  VIADD R13, R12, UR4 ;  /* 0x000000040c0d7c36 */ /* 0x000fe20008000000 */
[-C--:B------:R-:W-:Y:S01]  /*d080*/  LEA.HI.X.SX32 R7, R7, R3.reuse, 0x2, P6 ;  /* 0x0000000307077211 */ /* 0x080fe200030f16ff */
[----:B------:R1:W-:Y:S01]  /*d090*/  @P2 STG.E desc[UR12][R4.64], R84 ;  /* 0x0000005404002986 */ /* 0x0003e2000c10190c */
[----:B------:R-:W-:Y:S01]  /*d0a0*/  ISETP.LT.AND P2, PT, R8, UR5, !P0 ;  /* 0x0000000508007c0c */ /* 0x000fe2000c741270 */
[----:B------:R-:W-:Y:S01]  /*d0b0*/  VIADD R15, R13, UR4 ;  /* 0x000000040d0f7c36 */ /* 0x000fe20008000000 */
[CC--:B--2---:R-:W-:Y:S01]  /*d0c0*/  LEA R10, P6, R12.reuse, R0.reuse, 0x2 ;  /* 0x000000000c0a7211 */ /* 0x0c4fe200078c10ff */
[----:B------:R2:W-:Y:S01]  /*d0d0*/  @P1 STG.E desc[UR12][R6.64], R208 ;  /* 0x000000d006001986 */ /* 0x0005e2000c10190c */
[----:B------:R-:W-:Y:S01]  /*d0e0*/  LEA R8, P1, R9, R0, 0x2 ;  /* 0x0000000009087211 */ /* 0x000fe200078210ff */
[----:B------:R-:W-:Y:S01]  /*d0f0*/  VIADD R16, R15, UR4 ;  /* 0x000000040f107c36 */ /* 0x000fe20008000000 */
[----:B------:R-:W-:-:S02]  /*d100*/  LEA.HI.X.SX32 R11, R12, R3, 0x2, P6 ;  /* 0x000000030c0b7211 */ /* 0x000fc400030f16ff */
[-C--:B------:R-:W-:Y:S01]  /*d110*/  LEA.HI.X.SX32 R9, R9, R3.reuse, 0x2, P1 ;  /* 0x0000000309097211 */ /* 0x080fe200008f16ff */
[----:B------:R-:W-:Y:S01]  /*d120*/  VIADD R17, R16, UR4 ;  /* 0x0000000410117c36 */ /* 0x000fe20008000000 */
[-C--:B------:R-:W-:Y:S01]  /*d130*/  LEA R12, P1, R15, R0.reuse, 0x2 ;  /* 0x000000000f0c7211 */ /* 0x080fe200078210ff */
[----:B------:R-:W-:Y:S01]  /*d140*/  ULDC UR4, c[0x0][0x22c] ;  /* 0x00008b0000047ab9 */ /* 0x000fe20000000800 */
[C---:B-1----:R-:W-:Y:S01]  /*d150*/  LEA R4, P6, R13.reuse, R0, 0x2 ;  /* 0x000000000d047211 */ /* 0x042fe200078c10ff */
[----:B------:R1:W-:Y:S03]  /*d160*/  @P5 STG.E desc[UR12][R8.64], R85 ;  /* 0x0000005508005986 */ /* 0x0003e6000c10190c */
[-C--:B------:R-:W-:Y:S01]  /*d170*/  LEA.HI.X.SX32 R5, R13, R3.reuse, 0x2, P6 ;  /* 0x000000030d057211 */ /* 0x080fe200030f16ff */
[----:B------:R1:W-:Y:S01]  /*d180*/  @P4 STG.E desc[UR12][R10.64], R209 ;  /* 0x000000d10a004986 */ /* 0x0003e2000c10190c */
[----:B------:R-:W-:-:S02]  /*d190*/  LEA.HI.X.SX32 R13, R15, R3, 0x2, P1 ;  /* 0x000000030f0d7211 */ /* 0x000fc400008f16ff */
[----:B------:R-:W-:Y:S01]  /*d1a0*/  ISETP.LT.AND P1, PT, R14, UR4, !P0 ;  /* 0x000000040e007c0c */ /* 0x000fe2000c721270 */
[----:B------:R-:W-:Y:S01]  /*d1b0*/  ULDC UR4, c[0x0][0x22c] ;  /* 0x00008b0000047ab9 */ /* 0x000fe20000000800 */
[----:B------:R-:W-:Y:S01]  /*d1c0*/  LOP3.LUT R14, R2, 0x7f, RZ, 0xfc, !PT ;  /* 0x0000007f020e7812 */ /* 0x000fe200078efcff */
[----:B------:R1:W-:Y:S01]  /*d1d0*/  @P3 STG.E desc[UR12][R4.64], R86 ;  /* 0x0000005604003986 */ /* 0x0003e2000c10190c */
[CC--:B--2---:R-:W-:Y:S02]  /*d1e0*/  LEA R6, P6, R17.reuse, R0.reuse, 0x2 ;  /* 0x0000000011067211 */ /* 0x0c4fe400078c10ff */
[----:B------:R-:W-:Y:S01]  /*d1f0*/  ISETP.LT.AND P0, PT, R14, UR4, !P0 ;  /* 0x000000040e007c0c */ /* 0x000fe2000c701270 */
[----:B------:R1:W-:Y:S01]  /*d200*/  @P2 STG.E desc[UR12][R12.64], R210 ;  /* 0x000000d20c002986 */ /* 0x0003e2000c10190c */
[----:B------:R-:W-:Y:S02]  /*d210*/  LEA.HI.X.SX32 R7, R17, R3, 0x2, P6 ;  /* 0x0000000311077211 */ /* 0x000fe400030f16ff */
[----:B------:R-:W-:-:S04]  /*d220*/  LEA R2, P6, R16, R0, 0x2 ;  /* 0x0000000010027211 */ /* 0x000fc800078c10ff */
[----:B------:R-:W-:-:S05]  /*d230*/  LEA.HI.X.SX32 R3, R16, R3, 0x2, P6 ;  /* 0x0000000310037211 */ /* 0x000fca00030f16ff */
[----:B------:R1:W-:Y:S01]  /*d240*/  @P1 STG.E desc[UR12][R2.64], R87 ;  /* 0x0000005702001986 */ /* 0x0003e2000c10190c */
[----:B------:R-:W-:Y:S05]  /*d250*/  @!P0 EXIT ;  /* 0x000000000000894d */ /* 0x000fea0003800000 */
[----:B------:R-:W-:Y:S01]  /*d260*/  STG.E desc[UR12][R6.64], R211 ;  /* 0x000000d306007986 */ /* 0x000fe2000c10190c */
[----:B------:R-:W-:Y:S05]  /*d270*/  EXIT ;  /* 0x000000000000794d */ /* 0x000fea0003800000 */
.L_x_2:
[----:B------:R-:W-:-:S00]  /*d280*/  BRA `(.L_x_2) ;  /* 0xfffffffc00fc7947 */ /* 0x000fc0000383ffff */
[----:B------:R-:W-:-:S00]  /*d290*/  NOP ;  /* 0x0000000000007918 */ /* 0x000fc00000000000 */
        /* <DEDUP_REMOVED lines=14> */
.L_x_3:


//--------------------- .nv.shared.matmul_kernel  --------------------------
	.section	.nv.shared.matmul_kernel,"aw",@nobits
	.sectionflags	@""
	.align	16
	.zero		1024


//--------------------- .nv.shared.reserved.0     --------------------------
	.section	.nv.shared.reserved.0,"aw",@nobits
	.weak		__nv_reservedSMEM_offset_0_alias
	.size		__nv_reservedSMEM_offset_0_alias, 0, 0
	.other		__nv_reservedSMEM_offset_0_alias,@"STO_CUDA_RESERVED_SHARED STV_DEFAULT"
__nv_reservedSMEM_offset_0_alias:
	.zero		0


//--------------------- .nv.constant0.matmul_kernel --------------------------
	.section	.nv.constant0.matmul_kernel,"a",@progbits
	.sectionflags	@""
	.align	4
.nv.constant0.matmul_kernel:
	.zero		608


//--------------------- SYMBOLS --------------------------

	.type		.nv.reservedSmem.offset0,@object
	.size		.nv.reservedSmem.offset0,0x4
